def matmul_kernel(
    a_ptr,
    b_ptr,
    c_ptr,
    M,
    N,
    K,
    stride_am,
    stride_ak,
    stride_bk,
    stride_bn,
    stride_cm,
    stride_cn,
    BLOCK_M: tl.constexpr,
    BLOCK_N: tl.constexpr,
    BLOCK_K: tl.constexpr,
    GROUP_M: tl.constexpr,
):
    pid = tl.program_id(axis=0)
    num_pid_m = tl.cdiv(M, BLOCK_M)
    num_pid_n = tl.cdiv(N, BLOCK_N)
    num_pid_in_group = GROUP_M * num_pid_n
    group_id = pid // num_pid_in_group
    first_pid_m = group_id * GROUP_M
    group_size_m = min(num_pid_m - first_pid_m, GROUP_M)
    pid_m = first_pid_m + ((pid % num_pid_in_group) % group_size_m)
    pid_n = (pid % num_pid_in_group) // group_size_m

    offs_am = (pid_m * BLOCK_M + tl.arange(0, BLOCK_M)) % M
    offs_bn = (pid_n * BLOCK_N + tl.arange(0, BLOCK_N)) % N
    offs_k = tl.arange(0, BLOCK_K)
    a_ptrs = a_ptr + offs_am[:, None] * stride_am + offs_k[None, :] * stride_ak
    b_ptrs = b_ptr + offs_k[:, None] * stride_bk + offs_bn[None, :] * stride_bn

    acc = tl.zeros((BLOCK_M, BLOCK_N), dtype=tl.float32)
    for kk in range(0, tl.cdiv(K, BLOCK_K)):
        a = tl.load(a_ptrs, mask=offs_k[None, :] < K - kk * BLOCK_K, other=0.0)
        b = tl.load(b_ptrs, mask=offs_k[:, None] < K - kk * BLOCK_K, other=0.0)
        acc = tl.dot(a, b, acc)
        a_ptrs += BLOCK_K * stride_ak
        b_ptrs += BLOCK_K * stride_bk

    c = acc.to(c_ptr.dtype.element_ty)
    offs_cm = pid_m * BLOCK_M + tl.arange(0, BLOCK_M)
    offs_cn = pid_n * BLOCK_N + tl.arange(0, BLOCK_N)
    c_ptrs = c_ptr + offs_cm[:, None] * stride_cm + offs_cn[None, :] * stride_cn
    mask = (offs_cm[:, None] < M) & (offs_cn[None, :] < N)
    tl.store(c_ptrs, c, mask=mask)

# config = {"BLOCK_K": 64, "BLOCK_M": 256, "BLOCK_N": 16, "GROUP_M": 8, "arch": "sm_100", "dtype": "fp16", "num_ctas": 1, "num_stages": 2, "num_warps": 8}
# arch = sm_100


// ===== COMPILED SASS (sm_100a) =====

	.target	sm_100a

	.elftype	@"ET_EXEC"


//--------------------- .note.nv.tkinfo           --------------------------
	.section	.note.nv.tkinfo,"",@"SHT_NOTE"
	.sectionflags	@"SHF_NOTE_NV_TKINFO"
	.tkinfo
        /*0018*/ 	.word	0x00000081
        /*0030*/ 	.string	""
        /*0030*/ 	.string	"ptxas-blackwell"
        /*0030*/ 	.string	"Cuda compilation tools, release 12.9, V12.9.86"
        /*0030*/ 	.string	"Build cuda_12.9.r12.9/compiler.36037853_0"
        /*0030*/ 	.string	"-v  -suppress-debug-info  -lineinfo  -arch sm_100a "



//--------------------- .note.nv.cuver            --------------------------
	.section	.note.nv.cuver,"",@"SHT_NOTE"
	.sectionflags	@"SHF_NOTE_NV_CUVER"
        /*0018*/ 	.short	0x0001
        /*001a*/ 	.short	0x0064
        /*001c*/ 	.short	0x0001
        /*001e*/ 	.short	0x0000
        /*0020*/ 	.short	0x0001
        /*0022*/ 	.short	0x0000


//--------------------- .nv.info                  --------------------------
	.section	.nv.info,"",@"SHT_CUDA_INFO"
	.align	4


	//----- nvinfo : EIATTR_REGCOUNT
	.align		4
        /*0000*/ 	.byte	0x04, 0x2f
        /*0002*/ 	.short	(.L_4 - .L_3)
	.align		4
.L_3:
        /*0004*/ 	.word	index@(matmul_kernel)
        /*0008*/ 	.word	0x000000e7


	//----- nvinfo : EIATTR_FRAME_SIZE
	.align		4
.L_4:
        /*000c*/ 	.byte	0x04, 0x11
        /*000e*/ 	.short	(.L_6 - .L_5)
	.align		4
.L_5:
        /*0010*/ 	.word	index@($__internal_2_$__cuda_sm10x_tcgen05_guardrail_trap_unallocated_columns_being_dealloced)
        /*0014*/ 	.word	0x00000000


	//----- nvinfo : EIATTR_FRAME_SIZE
	.align		4
.L_6:
        /*0018*/ 	.byte	0x04, 0x11
        /*001a*/ 	.short	(.L_8 - .L_7)
	.align		4
.L_7:
        /*001c*/ 	.word	index@($__internal_1_$__cuda_sm10x_tcgen05_guardrail_trap_phase_invalid_during_alloc)
        /*0020*/ 	.word	0x00000000


	//----- nvinfo : EIATTR_FRAME_SIZE
	.align		4
.L_8:
        /*0024*/ 	.byte	0x04, 0x11
        /*0026*/ 	.short	(.L_10 - .L_9)
	.align		4
.L_9:
        /*0028*/ 	.word	index@($__internal_0_$__cuda_sm10x_tcgen05_guardrail_trap_col_being_dealloced_not_returned_by_alloc)
        /*002c*/ 	.word	0x00000000


	//----- nvinfo : EIATTR_FRAME_SIZE
	.align		4
.L_10:
        /*0030*/ 	.byte	0x04, 0x11
        /*0032*/ 	.short	(.L_12 - .L_11)
	.align		4
.L_11:
        /*0034*/ 	.word	index@(matmul_kernel)
        /*0038*/ 	.word	0x00000000


	//----- nvinfo : EIATTR_MIN_STACK_SIZE
	.align		4
.L_12:
        /*003c*/ 	.byte	0x04, 0x12
        /*003e*/ 	.short	(.L_14 - .L_13)
	.align		4
.L_13:
        /*0040*/ 	.word	index@(matmul_kernel)
        /*0044*/ 	.word	0x00000000
.L_14:


//--------------------- .nv.info.matmul_kernel    --------------------------
	.section	.nv.info.matmul_kernel,"",@"SHT_CUDA_INFO"
	.sectionflags	@""
	.align	4


	//----- nvinfo : EIATTR_CUDA_API_VERSION
	.align		4
        /*0000*/ 	.byte	0x04, 0x37
        /*0002*/ 	.short	(.L_16 - .L_15)
.L_15:
        /*0004*/ 	.word	0x00000081


	//----- nvinfo : EIATTR_KPARAM_INFO
	.align		4
.L_16:
        /*0008*/ 	.byte	0x04, 0x17
        /*000a*/ 	.short	(.L_18 - .L_17)
.L_17:
        /*000c*/ 	.word	0x00000000
        /*0010*/ 	.short	0x000d
        /*0012*/ 	.short	0x0048
        /*0014*/ 	.byte	0x00, 0xf4, 0x21, 0x00


	//----- nvinfo : EIATTR_KPARAM_INFO
	.align		4
.L_18:
        /*0018*/ 	.byte	0x04, 0x17
        /*001a*/ 	.short	(.L_20 - .L_19)
.L_19:
        /*001c*/ 	.word	0x00000000
        /*0020*/ 	.short	0x000c
        /*0022*/ 	.short	0x0040
        /*0024*/ 	.byte	0x00, 0xf4, 0x21, 0x00


	//----- nvinfo : EIATTR_KPARAM_INFO
	.align		4
.L_20:
        /*0028*/ 	.byte	0x04, 0x17
        /*002a*/ 	.short	(.L_22 - .L_21)
.L_21:
        /*002c*/ 	.word	0x00000000
        /*0030*/ 	.short	0x000b
        /*0032*/ 	.short	0x0038
        /*0034*/ 	.byte	0x00, 0xf0, 0x11, 0x00


	//----- nvinfo : EIATTR_KPARAM_INFO
	.align		4
.L_22:
        /*0038*/ 	.byte	0x04, 0x17
        /*003a*/ 	.short	(.L_24 - .L_23)
.L_23:
        /*003c*/ 	.word	0x00000000
        /*0040*/ 	.short	0x000a
        /*0042*/ 	.short	0x0034
        /*0044*/ 	.byte	0x00, 0xf0, 0x11, 0x00


	//----- nvinfo : EIATTR_KPARAM_INFO
	.align		4
.L_24:
        /*0048*/ 	.byte	0x04, 0x17
        /*004a*/ 	.short	(.L_26 - .L_25)
.L_25:
        /*004c*/ 	.word	0x00000000
        /*0050*/ 	.short	0x0009
        /*0052*/ 	.short	0x0030
        /*0054*/ 	.byte	0x00, 0xf0, 0x11, 0x00


	//----- nvinfo : EIATTR_KPARAM_INFO
	.align		4
.L_26:
        /*0058*/ 	.byte	0x04, 0x17
        /*005a*/ 	.short	(.L_28 - .L_27)
.L_27:
        /*005c*/ 	.word	0x00000000
        /*0060*/ 	.short	0x0008
        /*0062*/ 	.short	0x002c
        /*0064*/ 	.byte	0x00, 0xf0, 0x11, 0x00


	//----- nvinfo : EIATTR_KPARAM_INFO
	.align		4
.L_28:
        /*0068*/ 	.byte	0x04, 0x17
        /*006a*/ 	.short	(.L_30 - .L_29)
.L_29:
        /*006c*/ 	.word	0x00000000
        /*0070*/ 	.short	0x0007
        /*0072*/ 	.short	0x0028
        /*0074*/ 	.byte	0x00, 0xf0, 0x11, 0x00


	//----- nvinfo : EIATTR_KPARAM_INFO
	.align		4
.L_30:
        /*0078*/ 	.byte	0x04, 0x17
        /*007a*/ 	.short	(.L_32 - .L_31)
.L_31:
        /*007c*/ 	.word	0x00000000
        /*0080*/ 	.short	0x0006
        /*0082*/ 	.short	0x0024
        /*0084*/ 	.byte	0x00, 0xf0, 0x11, 0x00


	//----- nvinfo : EIATTR_KPARAM_INFO
	.align		4
.L_32:
        /*0088*/ 	.byte	0x04, 0x17
        /*008a*/ 	.short	(.L_34 - .L_33)
.L_33:
        /*008c*/ 	.word	0x00000000
        /*0090*/ 	.short	0x0005
        /*0092*/ 	.short	0x0020
        /*0094*/ 	.byte	0x00, 0xf0, 0x11, 0x00


	//----- nvinfo : EIATTR_KPARAM_INFO
	.align		4
.L_34:
        /*0098*/ 	.byte	0x04, 0x17
        /*009a*/ 	.short	(.L_36 - .L_35)
.L_35:
        /*009c*/ 	.word	0x00000000
        /*00a0*/ 	.short	0x0004
        /*00a2*/ 	.short	0x001c
        /*00a4*/ 	.byte	0x00, 0xf0, 0x11, 0x00


	//----- nvinfo : EIATTR_KPARAM_INFO
	.align		4
.L_36:
        /*00a8*/ 	.byte	0x04, 0x17
        /*00aa*/ 	.short	(.L_38 - .L_37)
.L_37:
        /*00ac*/ 	.word	0x00000000
        /*00b0*/ 	.short	0x0003
        /*00b2*/ 	.short	0x0018
        /*00b4*/ 	.byte	0x00, 0xf0, 0x11, 0x00


	//----- nvinfo : EIATTR_KPARAM_INFO
	.align		4
.L_38:
        /*00b8*/ 	.byte	0x04, 0x17
        /*00ba*/ 	.short	(.L_40 - .L_39)
.L_39:
        /*00bc*/ 	.word	0x00000000
        /*00c0*/ 	.short	0x0002
        /*00c2*/ 	.short	0x0010
        /*00c4*/ 	.byte	0x00, 0xf4, 0x21, 0x00


	//----- nvinfo : EIATTR_KPARAM_INFO
	.align		4
.L_40:
        /*00c8*/ 	.byte	0x04, 0x17
        /*00ca*/ 	.short	(.L_42 - .L_41)
.L_41:
        /*00cc*/ 	.word	0x00000000
        /*00d0*/ 	.short	0x0001
        /*00d2*/ 	.short	0x0008
        /*00d4*/ 	.byte	0x00, 0xf4, 0x21, 0x00


	//----- nvinfo : EIATTR_KPARAM_INFO
	.align		4
.L_42:
        /*00d8*/ 	.byte	0x04, 0x17
        /*00da*/ 	.short	(.L_44 - .L_43)
.L_43:
        /*00dc*/ 	.word	0x00000000
        /*00e0*/ 	.short	0x0000
        /*00e2*/ 	.short	0x0000
        /*00e4*/ 	.byte	0x00, 0xf4, 0x21, 0x00


	//----- nvinfo : EIATTR_AT_ENTRY_FRAGMENTS
	.align		4
.L_44:
        /*00e8*/ 	.byte	0x04, 0x4f
        /*00ea*/ 	.short	(.L_46 - .L_45)


	//   ....[0]....
.L_45:
        /*00ec*/ 	.word	0x00000004


	//----- nvinfo : EIATTR_RESERVED_SMEM_USED
	.align		4
.L_46:
        /*00f0*/ 	.byte	0x01, 0x41
	.zero		2


	//----- nvinfo : EIATTR_SPARSE_MMA_MASK
	.align		4
        /*00f4*/ 	.byte	0x03, 0x50
        /*00f6*/ 	.short	0x0000


	//----- nvinfo : EIATTR_TCGEN05_1CTA_USED
	.align		4
        /*00f8*/ 	.byte	0x01, 0x51
	.zero		2


	//----- nvinfo : EIATTR_MAXREG_COUNT
	.align		4
        /*00fc*/ 	.byte	0x03, 0x1b
        /*00fe*/ 	.short	0x00ff


	//----- nvinfo : EIATTR_NUM_BARRIERS
	.align		4
        /*0100*/ 	.byte	0x02, 0x4c
        /*0102*/ 	.byte	0x01
	.zero		1


	//----- nvinfo : EIATTR_INT_WARP_WIDE_INSTR_OFFSETS
	.align		4
        /*0104*/ 	.byte	0x04, 0x31
        /*0106*/ 	.short	(.L_48 - .L_47)


	//   ....[0]....
.L_47:
        /*0108*/ 	.word	0x00000f00


	//   ....[1]....
        /*010c*/ 	.word	0x00000f10


	//   ....[2]....
        /*0110*/ 	.word	0x00003ae0


	//   ....[3]....
        /*0114*/ 	.word	0x00007620


	//   ....[4]....
        /*0118*/ 	.word	0x00007670


	//----- nvinfo : EIATTR_COOP_GROUP_MASK_REGIDS
	.align		4
.L_48:
        /*011c*/ 	.byte	0x04, 0x29
        /*011e*/ 	.short	(.L_50 - .L_49)


	//   ....[0]....
.L_49:
        /*0120*/ 	.word	0xffffffff


	//   ....[1]....
        /*0124*/ 	.word	0xffffffff


	//   ....[2]....
        /*0128*/ 	.word	0xffffffff


	//   ....[3]....
        /*012c*/ 	.word	0xffffffff


	//----- nvinfo : EIATTR_COOP_GROUP_INSTR_OFFSETS
	.align		4
.L_50:
        /*0130*/ 	.byte	0x04, 0x28
        /*0132*/ 	.short	(.L_52 - .L_51)


	//   ....[0]....
.L_51:
        /*0134*/ 	.word	0x00000070


	//   ....[1]....
        /*0138*/ 	.word	0x00000330


	//   ....[2]....
        /*013c*/ 	.word	0x000074b0


	//   ....[3]....
        /*0140*/ 	.word	0x00007720


	//----- nvinfo : EIATTR_VRC_CTA_INIT_COUNT
	.align		4
.L_52:
        /*0144*/ 	.byte	0x02, 0x4a
        /*0146*/ 	.byte	0x80
	.zero		1


	//----- nvinfo : EIATTR_MBARRIER_INSTR_OFFSETS
	.align		4
        /*0148*/ 	.byte	0x04, 0x39
        /*014a*/ 	.short	(.L_54 - .L_53)


	//   ....[0]....
.L_53:
        /*014c*/ 	.word	0x00001090
        /*0150*/ 	.word	0x000000ff
        /*0154*/ 	.word	0x00000000
        /*0158*/ 	.short	0x0100
        /*015a*/ 	.byte	0x06
	.zero		1


	//   ....[1]....
        /*015c*/ 	.word	0x00003b50
        /*0160*/ 	.word	0x000000ff
        /*0164*/ 	.word	0x00001008
        /*0168*/ 	.short	0x0100
        /*016a*/ 	.byte	0x09
	.zero		1


	//   ....[2]....
        /*016c*/ 	.word	0x00006500
        /*0170*/ 	.word	0x000000ff
        /*0174*/ 	.word	0x00000000
        /*0178*/ 	.short	0x010a
        /*017a*/ 	.byte	0x06
	.zero		1


	//   ....[3]....
        /*017c*/ 	.word	0x00006cb0
        /*0180*/ 	.word	0x000000ff
        /*0184*/ 	.word	0x00000000
        /*0188*/ 	.short	0x010a
        /*018a*/ 	.byte	0x06
	.zero		1


	//   ....[4]....
        /*018c*/ 	.word	0x00006dd0
        /*0190*/ 	.word	0x000000ff
        /*0194*/ 	.word	0x00001000
        /*0198*/ 	.short	0x0108
        /*019a*/ 	.byte	0x09
	.zero		1


	//   ....[5]....
        /*019c*/ 	.word	0x00006e30
        /*01a0*/ 	.word	0x000000ff
        /*01a4*/ 	.word	0x00001008
        /*01a8*/ 	.short	0x0108
        /*01aa*/ 	.byte	0x09
	.zero		1


	//   ....[6]....
        /*01ac*/ 	.word	0x00007740
        /*01b0*/ 	.word	0x000000ff
        /*01b4*/ 	.word	0x00000000
        /*01b8*/ 	.short	0x010a
        /*01ba*/ 	.byte	0x06
	.zero		1


	//   ....[7]....
        /*01bc*/ 	.word	0x00007770
        /*01c0*/ 	.word	0x000000ff
        /*01c4*/ 	.word	0x00000000
        /*01c8*/ 	.short	0x010a
        /*01ca*/ 	.byte	0x06
	.zero		1


	//----- nvinfo : EIATTR_NUM_MBARRIERS
	.align		4
.L_54:
        /*01cc*/ 	.byte	0x03, 0x38
        /*01ce*/ 	.short	0x0002


	//----- nvinfo : EIATTR_EXIT_INSTR_OFFSETS
	.align		4
        /*01d0*/ 	.byte	0x04, 0x1c
        /*01d2*/ 	.short	(.L_56 - .L_55)


	//   ....[0]....
.L_55:
        /*01d4*/ 	.word	0x00007730


	//----- nvinfo : EIATTR_REQNTID
	.align		4
.L_56:
        /*01d8*/ 	.byte	0x04, 0x10
        /*01da*/ 	.short	(.L_58 - .L_57)
.L_57:
        /*01dc*/ 	.word	0x00000100
        /*01e0*/ 	.word	0x00000001
        /*01e4*/ 	.word	0x00000001


	//----- nvinfo : EIATTR_CRS_STACK_SIZE
	.align		4
.L_58:
        /*01e8*/ 	.byte	0x04, 0x1e
        /*01ea*/ 	.short	(.L_60 - .L_59)
.L_59:
        /*01ec*/ 	.word	0x00000000


	//----- nvinfo : EIATTR_CBANK_PARAM_SIZE
	.align		4
.L_60:
        /*01f0*/ 	.byte	0x03, 0x19
        /*01f2*/ 	.short	0x0050


	//----- nvinfo : EIATTR_PARAM_CBANK
	.align		4
        /*01f4*/ 	.byte	0x04, 0x0a
        /*01f6*/ 	.short	(.L_62 - .L_61)
	.align		4
.L_61:
        /*01f8*/ 	.word	index@(.nv.constant0.matmul_kernel)
        /*01fc*/ 	.short	0x0380
        /*01fe*/ 	.short	0x0050


	//----- nvinfo : EIATTR_SW_WAR
	.align		4
.L_62:
        /*0200*/ 	.byte	0x04, 0x36
        /*0202*/ 	.short	(.L_64 - .L_63)
.L_63:
        /*0204*/ 	.word	0x00000008
.L_64:


//--------------------- .nv.compat                --------------------------
	.section	.nv.compat,"",@"SHT_CUDA_COMPAT_INFO"
	.align	4
        /*0000*/ 	.byte	0x02, 0x02, 0x02, 0x00, 0x02, 0x05, 0x05, 0x00, 0x02, 0x03, 0x00, 0x00, 0x02, 0x06, 0x01, 0x00


//--------------------- .nv.callgraph             --------------------------
	.section	.nv.callgraph,"",@"SHT_CUDA_CALLGRAPH"
	.align	4
	.sectionentsize	8
	.align		4
        /*0000*/ 	.word	0x00000000
	.align		4
        /*0004*/ 	.word	0xffffffff
	.align		4
        /*0008*/ 	.word	0x00000000
	.align		4
        /*000c*/ 	.word	0xfffffffe
	.align		4
        /*0010*/ 	.word	0x00000000
	.align		4
        /*0014*/ 	.word	0xfffffffd
	.align		4
        /*0018*/ 	.word	0x00000000
	.align		4
        /*001c*/ 	.word	0xfffffffc


//--------------------- .text.matmul_kernel       --------------------------
	.section	.text.matmul_kernel,"ax",@progbits
	.align	128
        .global         matmul_kernel
        .type           matmul_kernel,@function
        .size           matmul_kernel,(.L_x_21 - matmul_kernel)
        .other          matmul_kernel,@"STO_CUDA_ENTRY STV_DEFAULT"
matmul_kernel:
.text.matmul_kernel:
[----:B------:R-:W0:Y:S01]  /*0000*/  LDC R1, c[0x0][0x37c] ;  /* 0x0000df00ff017b82 */ /* 0x000e220000000800 */
[----:B------:R-:W1:Y:S01]  /*0010*/  S2R R50, SR_TID.X ;  /* 0x0000000000327919 */ /* 0x000e620000002100 */
[----:B------:R-:W2:Y:S01]  /*0020*/  LDCU.64 UR22, c[0x0][0x358] ;  /* 0x00006b00ff1677ac */ /* 0x000ea20008000a00 */
[----:B-1----:R-:W-:-:S13]  /*0030*/  ISETP.GE.U32.AND P0, PT, R50, 0x20, PT ;  /* 0x000000203200780c */ /* 0x002fda0003f06070 */
[----:B------:R-:W-:Y:S02]  /*0040*/  VOTEU.ANY UP0, P0 ;  /* 0x0000000000ff7886 */ /* 0x000fe40000000100 */
[----:B0-2---:R-:W-:Y:S05]  /*0050*/  BRA.U UP0, `(.L_x_0) ;  /* 0x0000000100b87547 */ /* 0x005fea000b800000 */
[----:B------:R-:W0:Y:S01]  /*0060*/  S2UR UR6, SR_CgaCtaId ;  /* 0x00000000000679c3 */ /* 0x000e220000008800 */
[----:B------:R-:W-:Y:S01]  /*0070*/  NOP ;  /* 0x0000000000007918 */ /* 0x000fe20000000000 */
[----:B------:R-:W-:Y:S02]  /*0080*/  UMOV UR4, 0x40 ;  /* 0x0000004000047882 */ /* 0x000fe40000000000 */
[----:B0-----:R-:W-:-:S09]  /*0090*/  ULEA UR4, UR6, UR4, 0x18 ;  /* 0x0000000406047291 */ /* 0x001fd2000f8ec0ff */
[----:B------:R-:W0:Y:S01]  /*00a0*/  LDS.U8 R0, [UR4] ;  /* 0x00000004ff007984 */ /* 0x000e220008000000 */
[----:B------:R-:W-:Y:S02]  /*00b0*/  UMOV UR4, 0x400 ;  /* 0x0000040000047882 */ /* 0x000fe40000000000 */
[----:B------:R-:W-:Y:S01]  /*00c0*/  ULEA UR4, UR6, UR4, 0x18 ;  /* 0x0000000406047291 */ /* 0x000fe2000f8ec0ff */
[----:B0-----:R-:W-:-:S13]  /*00d0*/  ISETP.NE.AND P0, PT, R0, RZ, PT ;  /* 0x000000ff0000720c */ /* 0x001fda0003f05270 */
[----:B------:R-:W-:Y:S05]  /*00e0*/  @P0 BRA `(.L_x_1) ;  /* 0x00000000007c0947 */ /* 0x000fea0003800000 */
[----:B------:R-:W-:-:S13]  /*00f0*/  ELECT P0, URZ, PT ;  /* 0x0000000000ff782f */ /* 0x000fda0003800000 */
[----:B------:R-:W-:Y:S05]  /*0100*/  @!P0 BRA `(.L_x_2) ;  /* 0x0000000000848947 */ /* 0x000fea0003800000 */
[----:B------:R-:W-:Y:S01]  /*0110*/  UMOV UR5, 0x4 ;  /* 0x0000000400057882 */ /* 0x000fe20000000000 */
[----:B------:R-:W-:Y:S02]  /*0120*/  IMAD.MOV.U32 R4, RZ, RZ, 0x1 ;  /* 0x00000001ff047424 */ /* 0x000fe400078e00ff */
[----:B------:R-:W-:Y:S02]  /*0130*/  IMAD.MOV.U32 R5, RZ, RZ, 0xf ;  /* 0x0000000fff057424 */ /* 0x000fe400078e00ff */
[----:B------:R-:W-:Y:S04]  /*0140*/  DEPBAR.LE SB0, 0x36 ;  /* 0x00008d800000791a */ /* 0x000fe80000000000 */
[----:B------:R-:W0:Y:S02]  /*0150*/  UTCATOMSWS.FIND_AND_SET.ALIGN UP1, UR5, UR5 ;  /* 0x00000005000575e3 */ /* 0x000e240008020800 */
[----:B0-----:R-:W-:-:S04]  /*0160*/  PLOP3.LUT P0, PT, PT, PT, UP1, 0x80, 0x8 ;  /* 0x000000000008781c */ /* 0x001fc80003f0f018 */
[----:B------:R-:W-:-:S04]  /*0170*/  SEL R0, RZ, 0xffffffff, !P0 ;  /* 0xffffffffff007807 */ /* 0x000fc80004000000 */
[----:B------:R-:W-:Y:S01]  /*0180*/  ISETP.NE.AND P0, PT, R0, RZ, PT ;  /* 0x000000ff0000720c */ /* 0x000fe20003f05270 */
[----:B------:R-:W-:-:S12]  /*0190*/  IMAD.U32 R0, RZ, RZ, UR5 ;  /* 0x00000005ff007e24 */ /* 0x000fd8000f8e00ff */
[----:B------:R-:W-:Y:S05]  /*01a0*/  @P0 BRA `(.L_x_3) ;  /* 0x0000000000240947 */ /* 0x000fea0003800000 */
.L_x_4:
[----:B------:R-:W-:Y:S05]  /*01b0*/  NANOSLEEP 0x64 ;  /* 0x000000640000795d */ /* 0x000fea0003800000 */
[----:B------:R-:W-:-:S05]  /*01c0*/  UMOV UR5, 0x4 ;  /* 0x0000000400057882 */ /* 0x000fca0000000000 */
[----:B------:R-:W-:Y:S04]  /*01d0*/  DEPBAR.LE SB0, 0x36 ;  /* 0x00008d800000791a */ /* 0x000fe80000000000 */
[----:B------:R-:W0:Y:S02]  /*01e0*/  UTCATOMSWS.FIND_AND_SET.ALIGN UP1, UR5, UR5 ;  /* 0x00000005000575e3 */ /* 0x000e240008020800 */
[----:B0-----:R-:W-:-:S04]  /*01f0*/  PLOP3.LUT P0, PT, PT, PT, UP1, 0x80, 0x8 ;  /* 0x000000000008781c */ /* 0x001fc80003f0f018 */
[----:B------:R-:W-:-:S04]  /*0200*/  SEL R0, RZ, 0xffffffff, !P0 ;  /* 0xffffffffff007807 */ /* 0x000fc80004000000 */
[----:B------:R-:W-:Y:S01]  /*0210*/  ISETP.NE.AND P0, PT, R0, RZ, PT ;  /* 0x000000ff0000720c */ /* 0x000fe20003f05270 */
[----:B------:R-:W-:-:S12]  /*0220*/  IMAD.U32 R0, RZ, RZ, UR5 ;  /* 0x00000005ff007e24 */ /* 0x000fd8000f8e00ff */
[----:B------:R-:W-:Y:S05]  /*0230*/  @!P0 BRA `(.L_x_4) ;  /* 0xfffffffc00dc8947 */ /* 0x000fea000383ffff */
.L_x_3:
[C---:B------:R-:W-:Y:S01]  /*0240*/  VIADD R3, R0.reuse, 0x10 ;  /* 0x0000001000037836 */ /* 0x040fe20000000000 */
[----:B------:R-:W-:Y:S01]  /*0250*/  UMOV UR5, 0x50 ;  /* 0x0000005000057882 */ /* 0x000fe20000000000 */
[----:B------:R-:W-:Y:S01]  /*0260*/  SHF.L.U32 R2, R5, R0, RZ ;  /* 0x0000000005027219 */ /* 0x000fe200000006ff */
[----:B------:R-:W-:Y:S01]  /*0270*/  ULEA UR5, UR6, UR5, 0x18 ;  /* 0x0000000506057291 */ /* 0x000fe2000f8ec0ff */
[----:B------:R-:W-:Y:S01]  /*0280*/  IMAD.SHL.U32 R0, R0, 0x20, RZ ;  /* 0x0000002000007824 */ /* 0x000fe200078e00ff */
[----:B------:R-:W-:-:S04]  /*0290*/  SHF.L.U32 R3, R4, R3, RZ ;  /* 0x0000000304037219 */ /* 0x000fc800000006ff */
[----:B------:R-:W-:-:S05]  /*02a0*/  LOP3.LUT R2, R3, R2, RZ, 0xfc, !PT ;  /* 0x0000000203027212 */ /* 0x000fca00078efcff */
[----:B------:R0:W-:Y:S04]  /*02b0*/  ATOMS.OR RZ, [UR5], R2 ;  /* 0x00000002ffff798c */ /* 0x0001e8000b000005 */
[----:B------:R0:W-:Y:S01]  /*02c0*/  STS [UR4], R0 ;  /* 0x00000000ff007988 */ /* 0x0001e20008000804 */
[----:B------:R-:W-:Y:S05]  /*02d0*/  BRA `(.L_x_2) ;  /* 0x0000000000107947 */ /* 0x000fea0003800000 */
.L_x_1:
[----:B------:R-:W-:Y:S01]  /*02e0*/  IMAD.MOV.U32 R0, RZ, RZ, -0x1 ;  /* 0xffffffffff007424 */ /* 0x000fe200078e00ff */
[----:B------:R-:W-:-:S04]  /*02f0*/  MOV R2, 0x320 ;  /* 0x0000032000027802 */ /* 0x000fc80000000f00 */
[----:B------:R0:W-:Y:S03]  /*0300*/  STS [UR4], R0 ;  /* 0x00000000ff007988 */ /* 0x0001e60008000804 */
[----:B0-----:R-:W-:Y:S05]  /*0310*/  CALL.REL.NOINC `($__internal_1_$__cuda_sm10x_tcgen05_guardrail_trap_phase_invalid_during_alloc) ;  /* 0x00000074002c7944 */ /* 0x001fea0003c00000 */
.L_x_2:
[----:B------:R-:W-:Y:S05]  /*0320*/  WARPSYNC.ALL ;  /* 0x0000000000007948 */ /* 0x000fea0003800000 */
[----:B------:R-:W-:Y:S01]  /*0330*/  NOP ;  /* 0x0000000000007918 */ /* 0x000fe20000000000 */
.L_x_0:
[----:B------:R-:W1:Y:S01]  /*0340*/  LDC.64 R114, c[0x0][0x398] ;  /* 0x0000e600ff727b82 */ /* 0x000e620000000a00 */
[----:B------:R-:W2:Y:S01]  /*0350*/  S2R R5, SR_CTAID.X ;  /* 0x0000000000057919 */ /* 0x000ea20000002500 */
[----:B------:R-:W-:Y:S01]  /*0360*/  LOP3.LUT R51, R50, 0xff, RZ, 0xc0, !PT ;  /* 0x000000ff32337812 */ /* 0x000fe200078ec0ff */
[----:B------:R-:W-:Y:S01]  /*0370*/  UMOV UR9, 0x400 ;  /* 0x0000040000097882 */ /* 0x000fe20000000000 */
[----:B------:R-:W-:Y:S01]  /*0380*/  SHF.R.U32.HI R72, RZ, 0x5, R50 ;  /* 0x00000005ff487819 */ /* 0x000fe20000011632 */
[----:B------:R-:W3:Y:S03]  /*0390*/  LDCU.128 UR16, c[0x0][0x380] ;  /* 0x00007000ff1077ac */ /* 0x000ee60008000c00 */
[----:B------:R-:W4:Y:S08]  /*03a0*/  S2UR UR4, SR_CgaCtaId ;  /* 0x00000000000479c3 */ /* 0x000f300000008800 */
[----:B------:R-:W0:Y:S02]  /*03b0*/  LDC.64 R150, c[0x0][0x3a8] ;  /* 0x0000ea00ff967b82 */ /* 0x000e240000000a00 */
[----:B01----:R-:W-:Y:S01]  /*03c0*/  VIADD R0, R115, 0xf ;  /* 0x0000000f73007836 */ /* 0x003fe20000000000 */
[----:B------:R-:W-:-:S04]  /*03d0*/  IABS R11, R114 ;  /* 0x00000072000b7213 */ /* 0x000fc80000000000 */
[----:B------:R-:W-:Y:S01]  /*03e0*/  SHF.R.S32.HI R3, RZ, 0x1f, R0 ;  /* 0x0000001fff037819 */ /* 0x000fe20000011400 */
[----:B----4-:R-:W-:-:S03]  /*03f0*/  ULEA UR9, UR4, UR9, 0x18 ;  /* 0x0000000904097291 */ /* 0x010fc6000f8ec0ff */
[----:B------:R-:W-:Y:S02]  /*0400*/  LEA.HI R3, R3, R0, RZ, 0x4 ;  /* 0x0000000003037211 */ /* 0x000fe400078f20ff */
[----:B--2---:R-:W-:Y:S02]  /*0410*/  IABS R8, R5 ;  /* 0x0000000500087213 */ /* 0x004fe40000000000 */
[----:B------:R-:W-:-:S05]  /*0420*/  SHF.R.S32.HI R3, RZ, 0x4, R3 ;  /* 0x00000004ff037819 */ /* 0x000fca0000011403 */
[----:B------:R-:W-:-:S05]  /*0430*/  IMAD.SHL.U32 R4, R3, 0x8, RZ ;  /* 0x0000000803047824 */ /* 0x000fca00078e00ff */
[-C--:B------:R-:W-:Y:S02]  /*0440*/  IABS R7, R4.reuse ;  /* 0x0000000400077213 */ /* 0x080fe40000000000 */
[----:B------:R-:W-:Y:S02]  /*0450*/  IABS R10, R4 ;  /* 0x00000004000a7213 */ /* 0x000fe40000000000 */
[----:B------:R-:W0:Y:S08]  /*0460*/  I2F.RP R0, R7 ;  /* 0x0000000700007306 */ /* 0x000e300000209400 */
[----:B0-----:R-:W0:Y:S02]  /*0470*/  MUFU.RCP R0, R0 ;  /* 0x0000000000007308 */ /* 0x001e240000001000 */
[----:B0-----:R-:W-:-:S02]  /*0480*/  VIADD R2, R0, 0xffffffe ;  /* 0x0ffffffe00027836 */ /* 0x001fc40000000000 */
[----:B------:R-:W-:-:S04]  /*0490*/  IMAD.MOV R0, RZ, RZ, -R10 ;  /* 0x000000ffff007224 */ /* 0x000fc800078e0a0a */
[----:B------:R0:W1:Y:S02]  /*04a0*/  F2I.FTZ.U32.TRUNC.NTZ R3, R2 ;  /* 0x0000000200037305 */ /* 0x000064000021f000 */
[----:B0-----:R-:W-:Y:S02]  /*04b0*/  IMAD.MOV.U32 R2, RZ, RZ, RZ ;  /* 0x000000ffff027224 */ /* 0x001fe400078e00ff */
[----:B-1----:R-:W-:-:S04]  /*04c0*/  IMAD.MOV R6, RZ, RZ, -R3 ;  /* 0x000000ffff067224 */ /* 0x002fc800078e0a03 */
[----:B------:R-:W-:Y:S02]  /*04d0*/  IMAD R9, R6, R7, RZ ;  /* 0x0000000706097224 */ /* 0x000fe400078e02ff */
[----:B------:R-:W-:Y:S02]  /*04e0*/  IMAD.MOV.U32 R6, RZ, RZ, R8 ;  /* 0x000000ffff067224 */ /* 0x000fe400078e0008 */
[----:B------:R-:W-:-:S06]  /*04f0*/  IMAD.HI.U32 R3, R3, R9, R2 ;  /* 0x0000000903037227 */ /* 0x000fcc00078e0002 */
[----:B------:R-:W-:-:S04]  /*0500*/  IMAD.HI.U32 R3, R3, R6, RZ ;  /* 0x0000000603037227 */ /* 0x000fc800078e00ff */
[----:B------:R-:W-:Y:S01]  /*0510*/  IMAD R0, R3, R0, R6 ;  /* 0x0000000003007224 */ /* 0x000fe200078e0206 */
[----:B------:R-:W-:Y:S04]  /*0520*/  BAR.SYNC.DEFER_BLOCKING 0x0 ;  /* 0x0000000000007b1d */ /* 0x000fe80000010000 */
[----:B------:R-:W-:-:S13]  /*0530*/  ISETP.GT.U32.AND P1, PT, R7, R0, PT ;  /* 0x000000000700720c */ /* 0x000fda0003f24070 */
[----:B------:R-:W-:Y:S02]  /*0540*/  @!P1 IMAD.IADD R0, R0, 0x1, -R7 ;  /* 0x0000000100009824 */ /* 0x000fe400078e0a07 */
[----:B------:R-:W-:Y:S01]  /*0550*/  @!P1 VIADD R3, R3, 0x1 ;  /* 0x0000000103039836 */ /* 0x000fe20000000000 */
[----:B------:R-:W-:Y:S02]  /*0560*/  ISETP.NE.AND P1, PT, R4, RZ, PT ;  /* 0x000000ff0400720c */ /* 0x000fe40003f25270 */
[----:B------:R-:W-:Y:S02]  /*0570*/  ISETP.GE.U32.AND P0, PT, R0, R7, PT ;  /* 0x000000070000720c */ /* 0x000fe40003f06070 */
[----:B------:R-:W-:-:S04]  /*0580*/  LOP3.LUT R0, R5, R4, RZ, 0x3c, !PT ;  /* 0x0000000405007212 */ /* 0x000fc800078e3cff */
[----:B------:R-:W-:Y:S01]  /*0590*/  ISETP.GE.AND P2, PT, R0, RZ, PT ;  /* 0x000000ff0000720c */ /* 0x000fe20003f46270 */
[----:B------:R-:W-:-:S06]  /*05a0*/  VIADD R0, R114, 0xff ;  /* 0x000000ff72007836 */ /* 0x000fcc0000000000 */
[----:B------:R-:W-:-:S04]  /*05b0*/  @P0 VIADD R3, R3, 0x1 ;  /* 0x0000000103030836 */ /* 0x000fc80000000000 */
[----:B------:R-:W-:Y:S01]  /*05c0*/  IMAD.MOV.U32 R2, RZ, RZ, R3 ;  /* 0x000000ffff027224 */ /* 0x000fe200078e0003 */
[----:B------:R-:W-:-:S03]  /*05d0*/  SHF.R.S32.HI R3, RZ, 0x1f, R0 ;  /* 0x0000001fff037819 */ /* 0x000fc60000011400 */
[----:B------:R-:W-:Y:S01]  /*05e0*/  @!P2 IMAD.MOV R2, RZ, RZ, -R2 ;  /* 0x000000ffff02a224 */ /* 0x000fe200078e0a02 */
[----:B------:R-:W-:Y:S02]  /*05f0*/  @!P1 LOP3.LUT R2, RZ, R4, RZ, 0x33, !PT ;  /* 0x00000004ff029212 */ /* 0x000fe400078e33ff */
[----:B------:R-:W-:-:S03]  /*0600*/  LEA.HI R3, R3, R0, RZ, 0x8 ;  /* 0x0000000003037211 */ /* 0x000fc600078f40ff */
[----:B------:R-:W-:Y:S02]  /*0610*/  IMAD.SHL.U32 R6, R2, 0x8, RZ ;  /* 0x0000000802067824 */ /* 0x000fe400078e00ff */
[----:B------:R-:W-:-:S03]  /*0620*/  IMAD.MOV R2, RZ, RZ, -R2 ;  /* 0x000000ffff027224 */ /* 0x000fc600078e0a02 */
[----:B------:R-:W-:Y:S01]  /*0630*/  LEA.HI.SX32 R3, R3, -R6, 0x18 ;  /* 0x8000000603037211 */ /* 0x000fe200078fc2ff */
[----:B------:R-:W-:-:S03]  /*0640*/  IMAD R8, R4, R2, R5 ;  /* 0x0000000204087224 */ /* 0x000fc600078e0205 */
[----:B------:R-:W-:Y:S02]  /*0650*/  VIMNMX R13, PT, PT, R3, 0x8, PT ;  /* 0x00000008030d7848 */ /* 0x000fe40003fe0100 */
[----:B------:R-:W-:Y:S02]  /*0660*/  IABS R4, R8 ;  /* 0x0000000800047213 */ /* 0x000fe40000000000 */
[----:B------:R-:W-:-:S04]  /*0670*/  IABS R7, R13 ;  /* 0x0000000d00077213 */ /* 0x000fc80000000000 */
[----:B------:R-:W0:Y:S08]  /*0680*/  I2F.RP R0, R7 ;  /* 0x0000000700007306 */ /* 0x000e300000209400 */
[----:B0-----:R-:W0:Y:S02]  /*0690*/  MUFU.RCP R0, R0 ;  /* 0x0000000000007308 */ /* 0x001e240000001000 */
[----:B0-----:R-:W-:-:S06]  /*06a0*/  VIADD R3, R0, 0xffffffe ;  /* 0x0ffffffe00037836 */ /* 0x001fcc0000000000 */
[----:B------:R-:W0:Y:S02]  /*06b0*/  F2I.FTZ.U32.TRUNC.NTZ R3, R3 ;  /* 0x0000000300037305 */ /* 0x000e24000021f000 */
[----:B0-----:R-:W-:-:S04]  /*06c0*/  IMAD.MOV R9, RZ, RZ, -R3 ;  /* 0x000000ffff097224 */ /* 0x001fc800078e0a03 */
[----:B------:R-:W-:Y:S01]  /*06d0*/  IMAD.MOV.U32 R2, RZ, RZ, R9 ;  /* 0x000000ffff027224 */ /* 0x000fe200078e0009 */
[----:B------:R-:W-:-:S03]  /*06e0*/  IABS R9, R13 ;  /* 0x0000000d00097213 */ /* 0x000fc60000000000 */
[----:B------:R-:W-:Y:S02]  /*06f0*/  IMAD R5, R2, R7, RZ ;  /* 0x0000000702057224 */ /* 0x000fe400078e02ff */
[----:B------:R-:W-:Y:S02]  /*0700*/  IMAD.MOV.U32 R2, RZ, RZ, RZ ;  /* 0x000000ffff027224 */ /* 0x000fe400078e00ff */
[----:B------:R-:W-:Y:S02]  /*0710*/  IMAD.MOV R0, RZ, RZ, -R9 ;  /* 0x000000ffff007224 */ /* 0x000fe400078e0a09 */
[----:B------:R-:W-:-:S06]  /*0720*/  IMAD.HI.U32 R2, R3, R5, R2 ;  /* 0x0000000503027227 */ /* 0x000fcc00078e0002 */
[----:B------:R-:W-:-:S04]  /*0730*/  IMAD.HI.U32 R9, R2, R4, RZ ;  /* 0x0000000402097227 */ /* 0x000fc800078e00ff */
[----:B------:R-:W-:Y:S02]  /*0740*/  IMAD R0, R9, R0, R4 ;  /* 0x0000000009007224 */ /* 0x000fe400078e0204 */
[----:B------:R-:W0:Y:S03]  /*0750*/  I2F.RP R4, R11 ;  /* 0x0000000b00047306 */ /* 0x000e260000209400 */
[----:B------:R-:W-:-:S05]  /*0760*/  ISETP.GT.U32.AND P1, PT, R7, R0, PT ;  /* 0x000000000700720c */ /* 0x000fca0003f24070 */
[----:B0-----:R-:W0:Y:S08]  /*0770*/  MUFU.RCP R4, R4 ;  /* 0x0000000400047308 */ /* 0x001e300000001000 */
[----:B------:R-:W-:Y:S02]  /*0780*/  @!P1 IMAD.IADD R0, R0, 0x1, -R7 ;  /* 0x0000000100009824 */ /* 0x000fe400078e0a07 */
[----:B------:R-:W-:Y:S01]  /*0790*/  @!P1 VIADD R9, R9, 0x1 ;  /* 0x0000000109099836 */ /* 0x000fe20000000000 */
[----:B------:R-:W-:-:S02]  /*07a0*/  ISETP.NE.AND P1, PT, R13, RZ, PT ;  /* 0x000000ff0d00720c */ /* 0x000fc40003f25270 */
[----:B------:R-:W-:Y:S01]  /*07b0*/  ISETP.GE.U32.AND P0, PT, R0, R7, PT ;  /* 0x000000070000720c */ /* 0x000fe20003f06070 */
[----:B------:R-:W-:Y:S01]  /*07c0*/  IMAD.SHL.U32 R7, R72, 0x200000, RZ ;  /* 0x0020000048077824 */ /* 0x000fe200078e00ff */
[----:B------:R-:W-:-:S04]  /*07d0*/  LOP3.LUT R0, R8, R13, RZ, 0x3c, !PT ;  /* 0x0000000d08007212 */ /* 0x000fc800078e3cff */
[----:B------:R-:W-:Y:S02]  /*07e0*/  ISETP.GE.AND P2, PT, R0, RZ, PT ;  /* 0x000000ff0000720c */ /* 0x000fe40003f46270 */
[----:B------:R-:W-:Y:S01]  /*07f0*/  LOP3.LUT R7, R7, 0x600000, RZ, 0xc0, !PT ;  /* 0x0060000007077812 */ /* 0x000fe200078ec0ff */
[----:B0-----:R-:W-:-:S04]  /*0800*/  VIADD R2, R4, 0xffffffe ;  /* 0x0ffffffe04027836 */ /* 0x001fc80000000000 */
[----:B------:R-:W-:Y:S01]  /*0810*/  @P0 VIADD R9, R9, 0x1 ;  /* 0x0000000109090836 */ /* 0x000fe20000000000 */
[----:B------:R0:W1:Y:S05]  /*0820*/  F2I.FTZ.U32.TRUNC.NTZ R3, R2 ;  /* 0x0000000200037305 */ /* 0x00006a000021f000 */
[----:B------:R-:W-:Y:S01]  /*0830*/  @!P2 IMAD.MOV R9, RZ, RZ, -R9 ;  /* 0x000000ffff09a224 */ /* 0x000fe200078e0a09 */
[----:B------:R-:W-:Y:S01]  /*0840*/  @!P1 LOP3.LUT R9, RZ, R13, RZ, 0x33, !PT ;  /* 0x0000000dff099212 */ /* 0x000fe200078e33ff */
[----:B0-----:R-:W-:-:S04]  /*0850*/  IMAD.MOV.U32 R2, RZ, RZ, RZ ;  /* 0x000000ffff027224 */ /* 0x001fc800078e00ff */
[----:B------:R-:W-:-:S04]  /*0860*/  IMAD.MOV R0, RZ, RZ, -R9 ;  /* 0x000000ffff007224 */ /* 0x000fc800078e0a09 */
[----:B------:R-:W-:Y:S02]  /*0870*/  IMAD R0, R13, R0, R8 ;  /* 0x000000000d007224 */ /* 0x000fe400078e0208 */
[----:B-1----:R-:W-:Y:S02]  /*0880*/  IMAD.MOV R4, RZ, RZ, -R3 ;  /* 0x000000ffff047224 */ /* 0x002fe400078e0a03 */
[----:B------:R-:W-:Y:S02]  /*0890*/  IMAD.IADD R0, R6, 0x1, R0 ;  /* 0x0000000106007824 */ /* 0x000fe400078e0200 */
[----:B------:R-:W-:Y:S01]  /*08a0*/  IMAD R5, R4, R11, RZ ;  /* 0x0000000b04057224 */ /* 0x000fe200078e02ff */
[----:B------:R-:W0:Y:S01]  /*08b0*/  LDS R6, [UR9] ;  /* 0x00000009ff067984 */ /* 0x000e220008000800 */
[----:B------:R-:W-:Y:S02]  /*08c0*/  IMAD R0, R0, 0x100, R51 ;  /* 0x0000010000007824 */ /* 0x000fe400078e0233 */
[----:B------:R-:W-:-:S03]  /*08d0*/  IMAD.HI.U32 R2, R3, R5, R2 ;  /* 0x0000000503027227 */ /* 0x000fc600078e0002 */
[----:B------:R-:W-:Y:S01]  /*08e0*/  IABS R4, R0 ;  /* 0x0000000000047213 */ /* 0x000fe20000000000 */
[----:B------:R-:W-:Y:S01]  /*08f0*/  BAR.SYNC.DEFER_BLOCKING 0x0 ;  /* 0x0000000000007b1d */ /* 0x000fe20000010000 */
[----:B------:R-:W-:-:S03]  /*0900*/  ISETP.GE.AND P2, PT, R0, RZ, PT ;  /* 0x000000ff0000720c */ /* 0x000fc60003f46270 */
[----:B------:R-:W-:-:S04]  /*0910*/  IMAD.MOV.U32 R3, RZ, RZ, R4 ;  /* 0x000000ffff037224 */ /* 0x000fc800078e0004 */
[----:B------:R-:W1:Y:S01]  /*0920*/  LDC.64 R4, c[0x0][0x3a0] ;  /* 0x0000e800ff047b82 */ /* 0x000e620000000a00 */
[----:B------:R-:W-:-:S04]  /*0930*/  IMAD.HI.U32 R2, R2, R3, RZ ;  /* 0x0000000302027227 */ /* 0x000fc800078e00ff */
[----:B------:R-:W-:-:S04]  /*0940*/  IMAD.MOV R2, RZ, RZ, -R2 ;  /* 0x000000ffff027224 */ /* 0x000fc800078e0a02 */
[----:B------:R-:W-:Y:S01]  /*0950*/  IMAD R2, R11, R2, R3 ;  /* 0x000000020b027224 */ /* 0x000fe200078e0203 */
[----:B------:R-:W-:-:S04]  /*0960*/  LOP3.LUT R3, R72, 0x4, RZ, 0xc0, !PT ;  /* 0x0000000448037812 */ /* 0x000fc800078ec0ff */
[----:B------:R-:W-:Y:S02]  /*0970*/  ISETP.GT.U32.AND P0, PT, R11, R2, PT ;  /* 0x000000020b00720c */ /* 0x000fe40003f04070 */
[----:B------:R-:W-:Y:S01]  /*0980*/  R2UR UR12, R3 ;  /* 0x00000000030c72ca */ /* 0x000fe200000e0000 */
[C---:B-1----:R-:W-:Y:S02]  /*0990*/  VIADD R3, R4.reuse, 0xfffffffd ;  /* 0xfffffffd04037836 */ /* 0x042fe40000000000 */
[----:B------:R-:W-:Y:S01]  /*09a0*/  VIADD R8, R4, 0xffffffea ;  /* 0xffffffea04087836 */ /* 0x000fe20000000000 */
[----:B0-----:R-:W-:-:S07]  /*09b0*/  R2UR UR8, R6 ;  /* 0x00000000060872ca */ /* 0x001fce00000e0000 */
[----:B------:R-:W-:Y:S01]  /*09c0*/  @!P0 IMAD.IADD R2, R2, 0x1, -R11 ;  /* 0x0000000102028824 */ /* 0x000fe200078e0a0b */
[----:B------:R-:W-:Y:S01]  /*09d0*/  ISETP.NE.AND P0, PT, R114, RZ, PT ;  /* 0x000000ff7200720c */ /* 0x000fe20003f05270 */
[C---:B------:R-:W-:Y:S01]  /*09e0*/  VIADD R6, R4.reuse, 0xfffffffb ;  /* 0xfffffffb04067836 */ /* 0x040fe20000000000 */
[----:B------:R-:W-:Y:S01]  /*09f0*/  ISETP.GE.U32.AND P4, PT, R3, 0x7fffffbe, PT ;  /* 0x7fffffbe0300780c */ /* 0x000fe20003f86070 */
[C---:B------:R-:W-:Y:S01]  /*0a00*/  VIADD R3, R4.reuse, 0xffffffed ;  /* 0xffffffed04037836 */ /* 0x040fe20000000000 */
[----:B------:R-:W-:Y:S01]  /*0a10*/  ISETP.GT.U32.AND P1, PT, R11, R2, PT ;  /* 0x000000020b00720c */ /* 0x000fe20003f24070 */
[----:B------:R-:W-:Y:S01]  /*0a20*/  VIADD R12, R4, 0xffffffeb ;  /* 0xffffffeb040c7836 */ /* 0x000fe20000000000 */
[----:B------:R-:W-:Y:S01]  /*0a30*/  ISETP.GE.U32.AND P5, PT, R6, 0x7fffffbc, PT ;  /* 0x7fffffbc0600780c */ /* 0x000fe20003fa6070 */
[C---:B------:R-:W-:Y:S01]  /*0a40*/  VIADD R6, R4.reuse, 0xffffffec ;  /* 0xffffffec04067836 */ /* 0x040fe20000000000 */
[----:B------:R-:W-:Y:S01]  /*0a50*/  ISETP.GE.U32.AND P3, PT, R3, 0x7fffffae, PT ;  /* 0x7fffffae0300780c */ /* 0x000fe20003f66070 */
[----:B------:R-:W-:-:S02]  /*0a60*/  VIADD R3, R4, 0xffffffef ;  /* 0xffffffef04037836 */ /* 0x000fc40000000000 */
[C---:B------:R-:W-:Y:S02]  /*0a70*/  VIADD R10, R4.reuse, 0xffffffe4 ;  /* 0xffffffe4040a7836 */ /* 0x040fe40000000000 */
[C---:B------:R-:W-:Y:S02]  /*0a80*/  VIADD R14, R4.reuse, 0xffffffe6 ;  /* 0xffffffe6040e7836 */ /* 0x040fe40000000000 */
[----:B------:R-:W-:Y:S02]  /*0a90*/  VIADD R16, R4, 0xffffffe7 ;  /* 0xffffffe704107836 */ /* 0x000fe40000000000 */
[----:B------:R-:W-:Y:S01]  /*0aa0*/  @!P1 IMAD.IADD R2, R2, 0x1, -R11 ;  /* 0x0000000102029824 */ /* 0x000fe200078e0a0b */
[----:B------:R-:W-:Y:S01]  /*0ab0*/  ISETP.GE.U32.AND P1, PT, R6, 0x7fffffad, PT ;  /* 0x7fffffad0600780c */ /* 0x000fe20003f26070 */
[C---:B------:R-:W-:Y:S01]  /*0ac0*/  VIADD R20, R4.reuse, 0xffffffe3 ;  /* 0xffffffe304147836 */ /* 0x040fe20000000000 */
[----:B------:R-:W-:Y:S01]  /*0ad0*/  SEL R11, RZ, 0x1fffe, P3 ;  /* 0x0001fffeff0b7807 */ /* 0x000fe20001800000 */
[----:B------:R-:W-:Y:S01]  /*0ae0*/  IMAD.MOV.U32 R18, RZ, RZ, R2 ;  /* 0x000000ffff127224 */ /* 0x000fe200078e0002 */
[----:B------:R-:W-:Y:S01]  /*0af0*/  SEL R6, RZ, 0x1, P1 ;  /* 0x00000001ff067807 */ /* 0x000fe20000800000 */
[----:B------:R-:W-:Y:S01]  /*0b00*/  VIADD R2, R7, UR8 ;  /* 0x0000000807027c36 */ /* 0x000fe20008000000 */
[----:B------:R-:W-:Y:S01]  /*0b10*/  ISETP.GE.U32.AND P1, PT, R3, 0x7fffffb0, PT ;  /* 0x7fffffb00300780c */ /* 0x000fe20003f26070 */
[----:B------:R-:W-:Y:S01]  /*0b20*/  @!P2 IMAD.MOV R18, RZ, RZ, -R18 ;  /* 0x000000ffff12a224 */ /* 0x000fe200078e0a12 */
[----:B------:R-:W-:Y:S01]  /*0b30*/  @!P0 LOP3.LUT R18, RZ, R114, RZ, 0x33, !PT ;  /* 0x00000072ff128212 */ /* 0x000fe200078e33ff */
[----:B------:R-:W-:Y:S01]  /*0b40*/  VIADD R3, R4, 0xffffffe9 ;  /* 0xffffffe904037836 */ /* 0x000fe20000000000 */
[----:B------:R-:W-:Y:S01]  /*0b50*/  R2UR UR10, R2 ;  /* 0x00000000020a72ca */ /* 0x000fe200000e0000 */
[----:B------:R-:W-:-:S02]  /*0b60*/  VIADD R2, R4, 0xfffffffe ;  /* 0xfffffffe04027836 */ /* 0x000fc40000000000 */
[----:B------:R-:W-:-:S03]  /*0b70*/  IMAD.IADD R6, R6, 0x1, R11 ;  /* 0x0000000106067824 */ /* 0x000fc600078e020b */
[----:B------:R-:W-:Y:S01]  /*0b80*/  ISETP.GE.U32.AND P6, PT, R2, 0x7fffffbf, PT ;  /* 0x7fffffbf0200780c */ /* 0x000fe20003fc6070 */
[----:B------:R-:W-:-:S05]  /*0b90*/  VIADD R2, R4, 0xfffffff0 ;  /* 0xfffffff004027836 */ /* 0x000fca0000000000 */
[----:B------:R-:W-:Y:S01]  /*0ba0*/  ISETP.GE.U32.AND P0, PT, R2, 0x7fffffb1, PT ;  /* 0x7fffffb10200780c */ /* 0x000fe20003f06070 */
[----:B------:R-:W-:-:S05]  /*0bb0*/  VIADD R2, R4, 0xffffffee ;  /* 0xffffffee04027836 */ /* 0x000fca0000000000 */
[----:B------:R-:W-:Y:S01]  /*0bc0*/  ISETP.GE.U32.AND P2, PT, R2, 0x7fffffaf, PT ;  /* 0x7fffffaf0200780c */ /* 0x000fe20003f46070 */
[----:B------:R-:W-:-:S05]  /*0bd0*/  VIADD R2, R4, 0xffffffe8 ;  /* 0xffffffe804027836 */ /* 0x000fca0000000000 */
[----:B------:R-:W-:Y:S02]  /*0be0*/  ISETP.GE.U32.AND P3, PT, R2, 0x7fffffa9, PT ;  /* 0x7fffffa90200780c */ /* 0x000fe40003f66070 */
[----:B------:R-:W-:Y:S02]  /*0bf0*/  SEL R2, RZ, 0x4, P2 ;  /* 0x00000004ff027807 */ /* 0x000fe40001000000 */
[----:B------:R-:W-:Y:S02]  /*0c00*/  ISETP.GE.U32.AND P2, PT, R3, 0x7fffffaa, PT ;  /* 0x7fffffaa0300780c */ /* 0x000fe40003f46070 */
[----:B------:R-:W-:Y:S02]  /*0c10*/  SEL R3, RZ, 0x7fff8, P1 ;  /* 0x0007fff8ff037807 */ /* 0x000fe40000800000 */
[----:B------:R-:W-:Y:S02]  /*0c20*/  ISETP.GE.U32.AND P1, PT, R8, 0x7fffffab, PT ;  /* 0x7fffffab0800780c */ /* 0x000fe40003f26070 */
[----:B------:R-:W-:-:S02]  /*0c30*/  SEL R8, RZ, 0x1, P3 ;  /* 0x00000001ff087807 */ /* 0x000fc40001800000 */
[----:B------:R-:W-:Y:S01]  /*0c40*/  ISETP.GE.U32.AND P3, PT, R12, 0x7fffffac, PT ;  /* 0x7fffffac0c00780c */ /* 0x000fe20003f66070 */
[----:B------:R-:W-:Y:S01]  /*0c50*/  VIADD R12, R4, 0xffffffe5 ;  /* 0xffffffe5040c7836 */ /* 0x000fe20000000000 */
[----:B------:R-:W-:Y:S02]  /*0c60*/  SEL R15, RZ, 0x1fffe, P2 ;  /* 0x0001fffeff0f7807 */ /* 0x000fe40001000000 */
[----:B------:R-:W-:Y:S02]  /*0c70*/  ISETP.GE.U32.AND P2, PT, R10, 0x7fffffa5, PT ;  /* 0x7fffffa50a00780c */ /* 0x000fe40003f46070 */
[----:B------:R-:W-:Y:S01]  /*0c80*/  SEL R10, RZ, 0x4, P1 ;  /* 0x00000004ff0a7807 */ /* 0x000fe20000800000 */
[----:B------:R-:W-:Y:S01]  /*0c90*/  IMAD.IADD R8, R8, 0x1, R15 ;  /* 0x0000000108087824 */ /* 0x000fe200078e020f */
[----:B------:R-:W-:Y:S02]  /*0ca0*/  SEL R13, RZ, 0x7fff8, P3 ;  /* 0x0007fff8ff0d7807 */ /* 0x000fe40001800000 */
[----:B------:R-:W-:Y:S01]  /*0cb0*/  ISETP.GE.U32.AND P1, PT, R12, 0x7fffffa6, PT ;  /* 0x7fffffa60c00780c */ /* 0x000fe20003f26070 */
[----:B------:R-:W-:Y:S01]  /*0cc0*/  VIADD R12, R4, 0xffffffe1 ;  /* 0xffffffe1040c7836 */ /* 0x000fe20000000000 */
[----:B------:R-:W-:-:S02]  /*0cd0*/  ISETP.GE.U32.AND P3, PT, R14, 0x7fffffa7, PT ;  /* 0x7fffffa70e00780c */ /* 0x000fc40003f66070 */
[----:B------:R-:W-:Y:S02]  /*0ce0*/  SEL R14, RZ, 0x1, P2 ;  /* 0x00000001ff0e7807 */ /* 0x000fe40001000000 */
[----:B------:R-:W-:Y:S01]  /*0cf0*/  ISETP.GE.U32.AND P2, PT, R16, 0x7fffffa8, PT ;  /* 0x7fffffa81000780c */ /* 0x000fe20003f46070 */
[----:B------:R-:W-:Y:S01]  /*0d00*/  VIADD R16, R4, 0xffffffe0 ;  /* 0xffffffe004107836 */ /* 0x000fe20000000000 */
[----:B------:R-:W-:Y:S02]  /*0d10*/  SEL R19, RZ, 0x1fffe, P1 ;  /* 0x0001fffeff137807 */ /* 0x000fe40000800000 */
[----:B------:R-:W-:Y:S02]  /*0d20*/  ISETP.GE.U32.AND P1, PT, R12, 0x7fffffa2, PT ;  /* 0x7fffffa20c00780c */ /* 0x000fe40003f26070 */
[----:B------:R-:W-:Y:S02]  /*0d30*/  SEL R12, RZ, 0x4, P3 ;  /* 0x00000004ff0c7807 */ /* 0x000fe40001800000 */
[----:B------:R-:W-:Y:S01]  /*0d40*/  ISETP.GE.U32.AND P3, PT, R16, 0x7fffffa1, PT ;  /* 0x7fffffa11000780c */ /* 0x000fe20003f66070 */
[----:B------:R-:W-:Y:S01]  /*0d50*/  VIADD R16, R4, 0xffffffe2 ;  /* 0xffffffe204107836 */ /* 0x000fe20000000000 */
[----:B------:R-:W-:-:S02]  /*0d60*/  SEL R21, RZ, 0x1fffe, P1 ;  /* 0x0001fffeff157807 */ /* 0x000fc40000800000 */
[----:B------:R-:W-:Y:S02]  /*0d70*/  SEL R17, RZ, 0x7fff8, P2 ;  /* 0x0007fff8ff117807 */ /* 0x000fe40001000000 */
[----:B------:R-:W-:Y:S02]  /*0d80*/  ISETP.GE.U32.AND P1, PT, R16, 0x7fffffa3, PT ;  /* 0x7fffffa31000780c */ /* 0x000fe40003f26070 */
[----:B------:R-:W-:Y:S02]  /*0d90*/  ISETP.GE.U32.AND P2, PT, R20, 0x7fffffa4, PT ;  /* 0x7fffffa41400780c */ /* 0x000fe40003f46070 */
[----:B------:R-:W-:Y:S01]  /*0da0*/  SEL R15, RZ, 0x4, P1 ;  /* 0x00000004ff0f7807 */ /* 0x000fe20000800000 */
[----:B---3--:R-:W-:Y:S10]  /*0db0*/  BRA.U UP0, `(.L_x_5) ;  /* 0x0000000100187547 */ /* 0x008ff4000b800000 */
[----:B------:R-:W-:Y:S01]  /*0dc0*/  ELECT P1, URZ, PT ;  /* 0x0000000000ff782f */ /* 0x000fe20003820000 */
[----:B------:R-:W-:Y:S01]  /*0dd0*/  IMAD.MOV.U32 R11, RZ, RZ, 0x1 ;  /* 0x00000001ff0b7424 */ /* 0x000fe200078e00ff */
[----:B------:R-:W-:Y:S01]  /*0de0*/  UMOV UR5, 0x40 ;  /* 0x0000004000057882 */ /* 0x000fe20000000000 */
[----:B------:R-:W-:Y:S01]  /*0df0*/  UVIRTCOUNT.DEALLOC.SMPOOL 0x80 ;  /* 0x000000800000784c */ /* 0x000fe20000000000 */
[----:B------:R-:W-:-:S09]  /*0e00*/  ULEA UR5, UR4, UR5, 0x18 ;  /* 0x0000000504057291 */ /* 0x000fd2000f8ec0ff */
[----:B------:R0:W-:Y:S03]  /*0e10*/  @P1 STS.U8 [UR5], R11 ;  /* 0x0000000bff001988 */ /* 0x0001e60008000005 */
.L_x_5:
[----:B------:R-:W-:Y:S01]  /*0e20*/  ULEA UR10, UR12, UR10, 0x2 ;  /* 0x0000000a0c0a7291 */ /* 0x000fe2000f8e10ff */
[----:B------:R-:W-:Y:S01]  /*0e30*/  ISETP.NE.U32.AND P1, PT, R51, RZ, PT ;  /* 0x000000ff3300720c */ /* 0x000fe20003f25070 */
[----:B------:R-:W-:Y:S01]  /*0e40*/  UMOV UR4, 0x1 ;  /* 0x0000000100047882 */ /* 0x000fe20000000000 */
[----:B------:R-:W-:Y:S01]  /*0e50*/  UIADD3 UR6, UPT, UPT, UR9, 0x1000, URZ ;  /* 0x0000100009067890 */ /* 0x000fe2000fffe0ff */
[----:B------:R-:W-:Y:S01]  /*0e60*/  SEL R16, RZ, 0x1, P3 ;  /* 0x00000001ff107807 */ /* 0x000fe20001800000 */
[----:B------:R-:W-:Y:S01]  /*0e70*/  IMAD R53, R18, R5, RZ ;  /* 0x0000000512357224 */ /* 0x000fe200078e02ff */
[----:B------:R-:W-:Y:S01]  /*0e80*/  LOP3.LUT R6, R6, 0x3, RZ, 0xc0, !PT ;  /* 0x0000000306067812 */ /* 0x000fe200078ec0ff */
[----:B------:R-:W-:Y:S01]  /*0e90*/  IMAD.IADD R14, R14, 0x1, R19 ;  /* 0x000000010e0e7824 */ /* 0x000fe200078e0213 */
[----:B0-----:R-:W-:Y:S01]  /*0ea0*/  LOP3.LUT R11, R8, 0x3, RZ, 0xc0, !PT ;  /* 0x00000003080b7812 */ /* 0x001fe200078ec0ff */
[----:B------:R-:W-:Y:S01]  /*0eb0*/  STTM.x16 tmem[UR10], RZ ;  /* 0x000000ff000079ed */ /* 0x000fe2000824000a */
[----:B------:R-:W0:Y:S01]  /*0ec0*/  FENCE.VIEW.ASYNC.T ;  /* 0x00000000000073c6 */ /* 0x000e220000000200 */
[----:B------:R-:W-:Y:S01]  /*0ed0*/  IMAD.IADD R16, R16, 0x1, R21 ;  /* 0x0000000110107824 */ /* 0x000fe200078e0215 */
[----:B------:R-:W-:Y:S01]  /*0ee0*/  IADD3 R8, PT, PT, R6, R3, R2 ;  /* 0x0000000306087210 */ /* 0x000fe20007ffe002 */
[----:B------:R-:W-:Y:S01]  /*0ef0*/  IMAD.SHL.U32 R52, R53, 0x2, RZ ;  /* 0x0000000235347824 */ /* 0x000fe200078e00ff */
[----:B0-----:R-:W-:Y:S01]  /*0f00*/  VOTEU.ALL UP1, P1 ;  /* 0x0000000000ff7886 */ /* 0x001fe20000820000 */
[----:B------:R-:W-:Y:S01]  /*0f10*/  VOTEU.ALL UP2, P1 ;  /* 0x0000000000ff7886 */ /* 0x000fe20000840000 */
[----:B------:R-:W-:Y:S01]  /*0f20*/  SEL R6, RZ, 0x7fff8, P2 ;  /* 0x0007fff8ff067807 */ /* 0x000fe20001000000 */
[----:B------:R-:W-:Y:S01]  /*0f30*/  IMAD.SHL.U32 R49, R150, 0x2, RZ ;  /* 0x0000000296317824 */ /* 0x000fe200078e00ff */
[----:B------:R-:W-:-:S02]  /*0f40*/  LOP3.LUT R16, R16, 0x3, RZ, 0xc0, !PT ;  /* 0x0000000310107812 */ /* 0x000fc400078ec0ff */
[----:B------:R-:W-:Y:S01]  /*0f50*/  PRMT R27, RZ, 0x7610, R27 ;  /* 0x00007610ff1b7816 */ /* 0x000fe2000000001b */
[----:B------:R-:W-:Y:S01]  /*0f60*/  IMAD.SHL.U32 R48, R150, 0x4, RZ ;  /* 0x0000000496307824 */ /* 0x000fe200078e00ff */
[----:B------:R-:W-:-:S04]  /*0f70*/  @!UP1 UIADD3 UR14, UPT, UPT, -UR4, 0x100000, URZ ;  /* 0x00100000040e9890 */ /* 0x000fc8000fffe1ff */
[----:B------:R-:W-:Y:S02]  /*0f80*/  @!UP1 USHF.L.U32 UR15, UR14, 0xb, URZ ;  /* 0x0000000b0e0f9899 */ /* 0x000fe400080006ff */
[----:B------:R-:W-:Y:S01]  /*0f90*/  @!UP1 USHF.L.U32 UR14, UR14, 0x1, URZ ;  /* 0x000000010e0e9899 */ /* 0x000fe200080006ff */
[----:B------:R-:W-:Y:S01]  /*0fa0*/  BAR.SYNC.DEFER_BLOCKING 0x0 ;  /* 0x0000000000007b1d */ /* 0x000fe20000010000 */
[----:B------:R-:W-:Y:S02]  /*0fb0*/  LOP3.LUT R14, R14, 0x3, RZ, 0xc0, !PT ;  /* 0x000000030e0e7812 */ /* 0x000fe400078ec0ff */
[----:B------:R-:W-:Y:S02]  /*0fc0*/  IADD3 R2, P2, PT, R52, UR16, RZ ;  /* 0x0000001034027c10 */ /* 0x000fe4000ff5e0ff */
[----:B------:R-:W-:Y:S01]  /*0fd0*/  IADD3 R13, PT, PT, R11, R13, R10 ;  /* 0x0000000d0b0d7210 */ /* 0x000fe20007ffe00a */
[----:B------:R-:W-:Y:S01]  /*0fe0*/  IMAD R77, R150, 0x1e, RZ ;  /* 0x0000001e964d7824 */ /* 0x000fe200078e02ff */
[----:B------:R-:W-:Y:S01]  /*0ff0*/  IADD3 R15, PT, PT, R16, R6, R15 ;  /* 0x00000006100f7210 */ /* 0x000fe20007ffe00f */
[----:B------:R-:W-:Y:S01]  /*1000*/  IMAD.SHL.U32 R47, R150, 0x8, RZ ;  /* 0x00000008962f7824 */ /* 0x000fe200078e00ff */
[----:B------:R-:W-:Y:S01]  /*1010*/  IADD3 R14, PT, PT, R14, R17, R12 ;  /* 0x000000110e0e7210 */ /* 0x000fe20007ffe00c */
[C---:B------:R-:W-:Y:S01]  /*1020*/  IMAD R81, R150.reuse, 0x22, RZ ;  /* 0x0000002296517824 */ /* 0x040fe200078e02ff */
[----:B------:R-:W-:Y:S01]  /*1030*/  LEA.HI.X.SX32 R3, R53, UR17, 0x1, P2 ;  /* 0x0000001135037c11 */ /* 0x000fe200090f0eff */
[C---:B------:R-:W-:Y:S01]  /*1040*/  IMAD R67, R150.reuse, 0x24, RZ ;  /* 0x0000002496437824 */ /* 0x040fe200078e02ff */
[-C--:B------:R-:W-:Y:S01]  /*1050*/  IADD3 R10, P2, PT, R49, R2.reuse, RZ ;  /* 0x00000002310a7210 */ /* 0x080fe20007f5e0ff */
[C---:B------:R-:W-:Y:S01]  /*1060*/  IMAD R79, R150.reuse, 0x12, RZ ;  /* 0x00000012964f7824 */ /* 0x040fe200078e02ff */
[----:B------:R-:W0:Y:S01]  /*1070*/  LDCU UR5, c[0x0][0x3b0] ;  /* 0x00007600ff0577ac */ /* 0x000e220008000800 */
[----:B------:R-:W1:Y:S02]  /*1080*/  FENCE.VIEW.ASYNC.S ;  /* 0x00000000000073c6 */ /* 0x000e640000000000 */
[----:B-1----:R1:W2:Y:S01]  /*1090*/  @!UP2 SYNCS.EXCH.64 URZ, [UR6], UR14 ;  /* 0x0000000e06ffa5b2 */ /* 0x0022a20008000100 */
[----:B------:R-:W-:Y:S01]  /*10a0*/  LOP3.LUT R17, R15, 0xf, RZ, 0xc0, !PT ;  /* 0x0000000f0f117812 */ /* 0x000fe200078ec0ff */
[----:B------:R-:W-:Y:S01]  /*10b0*/  IMAD.SHL.U32 R13, R13, 0x100, RZ ;  /* 0x000001000d0d7824 */ /* 0x000fe200078e00ff */
[CC--:B------:R-:W-:Y:S01]  /*10c0*/  LEA.HI.X.SX32 R11, R150.reuse, R3.reuse, 0x1, P2 ;  /* 0x00000003960b7211 */ /* 0x0c0fe200010f0eff */
[----:B--2---:R-:W-:Y:S01]  /*10d0*/  BAR.SYNC.DEFER_BLOCKING 0x0 ;  /* 0x0000000000007b1d */ /* 0x004fe20000010000 */
[----:B------:R-:W-:Y:S01]  /*10e0*/  LEA R12, P2, R150, R2, 0x2 ;  /* 0x00000002960c7211 */ /* 0x000fe200078410ff */
[----:B------:R-:W-:Y:S01]  /*10f0*/  VIADD R6, R4, 0xfffffff7 ;  /* 0xfffffff704067836 */ /* 0x000fe20000000000 */
[----:B------:R-:W-:Y:S01]  /*1100*/  LOP3.LUT R15, R13, 0xf00, RZ, 0xe2, !PT ;  /* 0x00000f000d0f7812 */ /* 0x000fe200078ee2ff */
[----:B------:R-:W-:Y:S01]  /*1110*/  IMAD R14, R14, 0x10, R17 ;  /* 0x000000100e0e7824 */ /* 0x000fe200078e0211 */
[----:B------:R-:W-:-:S02]  /*1120*/  LEA.HI.X.SX32 R13, R49, R3, 0x1, P2 ;  /* 0x00000003310d7211 */ /* 0x000fc400010f0eff */
[----:B------:R-:W-:Y:S01]  /*1130*/  PRMT R5, RZ, 0x7610, R5 ;  /* 0x00007610ff057816 */ /* 0x000fe20000000005 */
[----:B------:R-:W-:Y:S01]  /*1140*/  IMAD R8, R8, 0x1000, R15 ;  /* 0x0000100008087824 */ /* 0x000fe200078e020f */
[----:B------:R-:W-:Y:S01]  /*1150*/  ISETP.GE.U32.AND P2, PT, R6, 0x7fffffb8, PT ;  /* 0x7fffffb80600780c */ /* 0x000fe20003f46070 */
[----:B------:R-:W-:Y:S01]  /*1160*/  VIADD R6, R4, 0xfffffffa ;  /* 0xfffffffa04067836 */ /* 0x000fe20000000000 */
[----:B------:R2:W3:Y:S04]  /*1170*/  @!P6 LDG.E.U16 R27, desc[UR22][R10.64] ;  /* 0x000000160a1be981 */ /* 0x0004e8000c1e1500 */
[----:B------:R4:W5:Y:S01]  /*1180*/  @!P4 LDG.E.U16 R5, desc[UR22][R12.64] ;  /* 0x000000160c05c981 */ /* 0x000962000c1e1500 */
[----:B------:R-:W-:Y:S02]  /*1190*/  ISETP.GE.U32.AND P4, PT, R6, 0x7fffffbb, PT ;  /* 0x7fffffbb0600780c */ /* 0x000fe40003f86070 */
[----:B------:R-:W-:-:S02]  /*11a0*/  PRMT R6, RZ, 0x7610, R6 ;  /* 0x00007610ff067816 */ /* 0x000fc40000000006 */
[----:B--2---:R-:W-:Y:S02]  /*11b0*/  LOP3.LUT R11, R14, 0xff, RZ, 0xc0, !PT ;  /* 0x000000ff0e0b7812 */ /* 0x004fe400078ec0ff */
[----:B------:R-:W-:-:S03]  /*11c0*/  LEA R14, P6, R150, R2, 0x3 ;  /* 0x00000002960e7211 */ /* 0x000fc600078c18ff */
[----:B------:R-:W-:Y:S01]  /*11d0*/  IMAD.IADD R34, R8, 0x1, R11 ;  /* 0x0000000108227824 */ /* 0x000fe200078e020b */
[-C--:B------:R-:W-:Y:S01]  /*11e0*/  LEA.HI.X.SX32 R15, R48, R3.reuse, 0x1, P6 ;  /* 0x00000003300f7211 */ /* 0x080fe200030f0eff */
[----:B------:R-:W-:Y:S01]  /*11f0*/  IMAD R11, R150, 0xf, RZ ;  /* 0x0000000f960b7824 */ /* 0x000fe200078e02ff */
[----:B----4-:R-:W-:Y:S01]  /*1200*/  IADD3 R12, P6, PT, R77, R2, RZ ;  /* 0x000000024d0c7210 */ /* 0x010fe20007fde0ff */
[----:B------:R-:W-:Y:S01]  /*1210*/  VIADD R8, R4, 0xfffffff5 ;  /* 0xfffffff504087836 */ /* 0x000fe20000000000 */
[----:B------:R-:W-:Y:S01]  /*1220*/  LOP3.LUT R34, R34, 0xffff, RZ, 0xc0, !PT ;  /* 0x0000ffff22227812 */ /* 0x000fe200078ec0ff */
[----:B------:R2:W4:Y:S01]  /*1230*/  @!P5 LDG.E.U16 R6, desc[UR22][R14.64] ;  /* 0x000000160e06d981 */ /* 0x000522000c1e1500 */
[----:B------:R-:W-:Y:S02]  /*1240*/  LEA.HI.X.SX32 R13, R11, R3, 0x1, P6 ;  /* 0x000000030b0d7211 */ /* 0x000fe400030f0eff */
[----:B------:R-:W-:Y:S02]  /*1250*/  PRMT R11, RZ, 0x7610, R11 ;  /* 0x00007610ff0b7816 */ /* 0x000fe4000000000b */
[----:B------:R-:W-:-:S02]  /*1260*/  ISETP.GE.U32.AND P5, PT, R8, 0x7fffffb6, PT ;  /* 0x7fffffb60800780c */ /* 0x000fc40003fa6070 */
[----:B------:R-:W-:Y:S02]  /*1270*/  SHF.R.U32.HI R8, RZ, 0xe, R34 ;  /* 0x0000000eff087819 */ /* 0x000fe40000011622 */
[-C--:B------:R-:W-:Y:S01]  /*1280*/  LEA R16, P6, R150, R2.reuse, 0x4 ;  /* 0x0000000296107211 */ /* 0x080fe200078c20ff */
[----:B------:R0:W3:Y:S01]  /*1290*/  @!P0 LDG.E.U16 R11, desc[UR22][R12.64] ;  /* 0x000000160c0b8981 */ /* 0x0000e2000c1e1500 */
[----:B------:R-:W-:Y:S01]  /*12a0*/  LOP3.LUT P0, RZ, R8, 0x1, RZ, 0xc0, !PT ;  /* 0x0000000108ff7812 */ /* 0x000fe2000780c0ff */
[----:B--2---:R-:W-:Y:S01]  /*12b0*/  IMAD R15, R150, 0x11, RZ ;  /* 0x00000011960f7824 */ /* 0x004fe200078e02ff */
[----:B------:R-:W-:Y:S02]  /*12c0*/  PRMT R8, RZ, 0x7610, R8 ;  /* 0x00007610ff087816 */ /* 0x000fe40000000008 */
[----:B------:R-:W-:Y:S02]  /*12d0*/  LEA.HI.X.SX32 R17, R47, R3, 0x1, P6 ;  /* 0x000000032f117211 */ /* 0x000fe400030f0eff */
[----:B------:R-:W-:-:S02]  /*12e0*/  IADD3 R14, P6, PT, R81, R2, RZ ;  /* 0x00000002510e7210 */ /* 0x000fc40007fde0ff */
[----:B------:R-:W-:Y:S01]  /*12f0*/  SHF.R.U32.HI R10, RZ, 0xd, R34 ;  /* 0x0000000dff0a7819 */ /* 0x000fe20000011622 */
[----:B------:R2:W3:Y:S01]  /*1300*/  @!P2 LDG.E.U16 R8, desc[UR22][R16.64] ;  /* 0x000000161008a981 */ /* 0x0004e2000c1e1500 */
[----:B0-----:R-:W-:Y:S02]  /*1310*/  PRMT R12, RZ, 0x7610, R12 ;  /* 0x00007610ff0c7816 */ /* 0x001fe4000000000c */
[-C--:B------:R-:W-:Y:S02]  /*1320*/  LEA.HI.X.SX32 R15, R15, R3.reuse, 0x1, P6 ;  /* 0x000000030f0f7211 */ /* 0x080fe400030f0eff */
[----:B------:R-:W-:Y:S01]  /*1330*/  LOP3.LUT P2, RZ, R10, 0x1, RZ, 0xc0, !PT ;  /* 0x000000010aff7812 */ /* 0x000fe2000784c0ff */
[C---:B------:R-:W-:Y:S01]  /*1340*/  IMAD R65, R150.reuse, 0x26, RZ ;  /* 0x0000002696417824 */ /* 0x040fe200078e02ff */
[----:B------:R-:W-:Y:S01]  /*1350*/  SHF.R.U32.HI R10, RZ, 0xc, R34 ;  /* 0x0000000cff0a7819 */ /* 0x000fe20000011622 */
[----:B------:R0:W3:Y:S01]  /*1360*/  @P0 LDG.E.U16 R12, desc[UR22][R14.64] ;  /* 0x000000160e0c0981 */ /* 0x0000e2000c1e1500 */
[----:B------:R-:W-:Y:S01]  /*1370*/  IADD3 R20, P6, PT, R67, R2, RZ ;  /* 0x0000000243147210 */ /* 0x000fe20007fde0ff */
[----:B--2---:R-:W-:Y:S01]  /*1380*/  IMAD R17, R150, 0x13, RZ ;  /* 0x0000001396117824 */ /* 0x004fe200078e02ff */
[----:B------:R-:W-:Y:S01]  /*1390*/  LOP3.LUT P0, RZ, R10, 0x1, RZ, 0xc0, !PT ;  /* 0x000000010aff7812 */ /* 0x000fe2000780c0ff */
[----:B------:R-:W-:Y:S01]  /*13a0*/  IMAD R46, R150, 0xa, RZ ;  /* 0x0000000a962e7824 */ /* 0x000fe200078e02ff */
[----:B------:R-:W-:-:S02]  /*13b0*/  LEA.HI.X.SX32 R21, R79, R3, 0x1, P6 ;  /* 0x000000034f157211 */ /* 0x000fc400030f0eff */
[----:B------:R-:W-:Y:S02]  /*13c0*/  PRMT R13, RZ, 0x7610, R13 ;  /* 0x00007610ff0d7816 */ /* 0x000fe4000000000d */
[-C--:B------:R-:W-:Y:S01]  /*13d0*/  IADD3 R16, P6, PT, R65, R2.reuse, RZ ;  /* 0x0000000241107210 */ /* 0x080fe20007fde0ff */
[----:B------:R-:W-:Y:S01]  /*13e0*/  VIADD R10, R4, 0xfffffffc ;  /* 0xfffffffc040a7836 */ /* 0x000fe20000000000 */
[----:B0-----:R-:W-:Y:S01]  /*13f0*/  PRMT R14, RZ, 0x7610, R14 ;  /* 0x00007610ff0e7816 */ /* 0x001fe2000000000e */
[C---:B------:R-:W-:Y:S01]  /*1400*/  IMAD R45, R150.reuse, 0x5, RZ ;  /* 0x00000005962d7824 */ /* 0x040fe200078e02ff */
[----:B------:R-:W-:Y:S01]  /*1410*/  LEA.HI.X.SX32 R17, R17, R3, 0x1, P6 ;  /* 0x0000000311117211 */ /* 0x000fe200030f0eff */
[----:B------:R-:W-:Y:S01]  /*1420*/  IMAD R23, R150, 0x14, RZ ;  /* 0x0000001496177824 */ /* 0x000fe200078e02ff */
[----:B------:R-:W-:Y:S01]  /*1430*/  IADD3 R18, P6, PT, R46, R2, RZ ;  /* 0x000000022e127210 */ /* 0x000fe20007fde0ff */
[----:B------:R0:W2:Y:S01]  /*1440*/  @P2 LDG.E.U16 R13, desc[UR22][R20.64] ;  /* 0x00000016140d2981 */ /* 0x0000a2000c1e1500 */
[----:B------:R-:W-:-:S02]  /*1450*/  ISETP.GE.U32.AND P2, PT, R10, 0x7fffffbd, PT ;  /* 0x7fffffbd0a00780c */ /* 0x000fc40003f46070 */
[----:B------:R-:W-:Y:S01]  /*1460*/  SHF.R.U32.HI R10, RZ, 0xb, R34 ;  /* 0x0000000bff0a7819 */ /* 0x000fe20000011622 */
[----:B------:R1:W2:Y:S01]  /*1470*/  @P0 LDG.E.U16 R14, desc[UR22][R16.64] ;  /* 0x00000016100e0981 */ /* 0x0002a2000c1e1500 */
[----:B------:R-:W-:Y:S01]  /*1480*/  LEA.HI.X.SX32 R19, R45, R3, 0x1, P6 ;  /* 0x000000032d137211 */ /* 0x000fe200030f0eff */
[----:B------:R-:W-:Y:S01]  /*1490*/  IMAD R61, R150, 0x28, RZ ;  /* 0x00000028963d7824 */ /* 0x000fe200078e02ff */
[----:B------:R-:W-:Y:S02]  /*14a0*/  LOP3.LUT P0, RZ, R10, 0x1, RZ, 0xc0, !PT ;  /* 0x000000010aff7812 */ /* 0x000fe4000780c0ff */
[----:B0-----:R-:W-:Y:S02]  /*14b0*/  IADD3 R20, P6, PT, R23, R2, RZ ;  /* 0x0000000217147210 */ /* 0x001fe40007fde0ff */
[----:B------:R-:W-:Y:S02]  /*14c0*/  PRMT R10, RZ, 0x7610, R10 ;  /* 0x00007610ff0a7816 */ /* 0x000fe4000000000a */
[----:B------:R-:W-:-:S02]  /*14d0*/  PRMT R15, RZ, 0x7610, R15 ;  /* 0x00007610ff0f7816 */ /* 0x000fc4000000000f */
[-C--:B------:R-:W-:Y:S02]  /*14e0*/  LEA.HI.X.SX32 R21, R46, R3.reuse, 0x1, P6 ;  /* 0x000000032e157211 */ /* 0x080fe400030f0eff */
[--C-:B-1----:R-:W-:Y:S02]  /*14f0*/  SHF.R.U32.HI R17, RZ, 0xa, R34.reuse ;  /* 0x0000000aff117819 */ /* 0x102fe40000011622 */
[----:B------:R-:W-:Y:S01]  /*1500*/  SHF.R.U32.HI R22, RZ, 0xf, R34 ;  /* 0x0000000fff167819 */ /* 0x000fe20000011622 */
[----:B------:R-:W2:Y:S01]  /*1510*/  @!P5 LDG.E.U16 R10, desc[UR22][R20.64] ;  /* 0x00000016140ad981 */ /* 0x000ea2000c1e1500 */
[-C--:B------:R-:W-:Y:S02]  /*1520*/  IADD3 R24, P6, PT, R61, R2.reuse, RZ ;  /* 0x000000023d187210 */ /* 0x080fe40007fde0ff */
[----:B------:R-:W-:Y:S01]  /*1530*/  LOP3.LUT P5, RZ, R17, 0x1, RZ, 0xc0, !PT ;  /* 0x0000000111ff7812 */ /* 0x000fe200078ac0ff */
[----:B------:R0:W4:Y:S01]  /*1540*/  @!P4 LDG.E.U16 R15, desc[UR22][R18.64] ;  /* 0x00000016120fc981 */ /* 0x000122000c1e1500 */
[----:B------:R-:W-:Y:S01]  /*1550*/  LOP3.LUT P4, RZ, R22, 0x1, RZ, 0xc0, !PT ;  /* 0x0000000116ff7812 */ /* 0x000fe2000788c0ff */
[C---:B------:R-:W-:Y:S01]  /*1560*/  IMAD.SHL.U32 R17, R150.reuse, 0x10, RZ ;  /* 0x0000001096117824 */ /* 0x040fe200078e00ff */
[----:B------:R-:W-:Y:S01]  /*1570*/  LEA.HI.X.SX32 R25, R23, R3, 0x1, P6 ;  /* 0x0000000317197211 */ /* 0x000fe200030f0eff */
[C---:B------:R-:W-:Y:S01]  /*1580*/  IMAD R63, R150.reuse, 0x2a, RZ ;  /* 0x0000002a963f7824 */ /* 0x040fe200078e02ff */
[----:B------:R-:W-:-:S02]  /*1590*/  LEA R22, P6, R150, R2, 0x5 ;  /* 0x0000000296167211 */ /* 0x000fc400078c28ff */
[----:B------:R-:W-:Y:S01]  /*15a0*/  PRMT R16, RZ, 0x7610, R16 ;  /* 0x00007610ff107816 */ /* 0x000fe20000000010 */
[C---:B------:R-:W-:Y:S01]  /*15b0*/  IMAD R59, R150.reuse, 0x2c, RZ ;  /* 0x0000002c963b7824 */ /* 0x040fe200078e02ff */
[----:B------:R-:W-:Y:S01]  /*15c0*/  LEA.HI.X.SX32 R23, R17, R3, 0x1, P6 ;  /* 0x0000000311177211 */ /* 0x000fe200030f0eff */
[C---:B0-----:R-:W-:Y:S01]  /*15d0*/  IMAD R19, R150.reuse, 0x15, RZ ;  /* 0x0000001596137824 */ /* 0x041fe200078e02ff */
[--C-:B------:R-:W-:Y:S02]  /*15e0*/  SHF.R.U32.HI R18, RZ, 0x9, R34.reuse ;  /* 0x00000009ff127819 */ /* 0x100fe40000011622 */
[----:B------:R-:W-:Y:S01]  /*15f0*/  IADD3 R20, P6, PT, R63, R2, RZ ;  /* 0x000000023f147210 */ /* 0x000fe20007fde0ff */
[----:B------:R0:W2:Y:S01]  /*1600*/  @P0 LDG.E.U16 R16, desc[UR22][R24.64] ;  /* 0x0000001618100981 */ /* 0x0000a2000c1e1500 */
[----:B------:R-:W-:Y:S01]  /*1610*/  PRMT R17, RZ, 0x7610, R17 ;  /* 0x00007610ff117816 */ /* 0x000fe20000000011 */
[----:B------:R-:W-:Y:S01]  /*1620*/  IMAD R83, R150, 0x16, RZ ;  /* 0x0000001696537824 */ /* 0x000fe200078e02ff */
[----:B------:R-:W-:Y:S01]  /*1630*/  LOP3.LUT P0, RZ, R18, 0x1, RZ, 0xc0, !PT ;  /* 0x0000000112ff7812 */ /* 0x000fe2000780c0ff */
[----:B------:R-:W-:Y:S01]  /*1640*/  IMAD R57, R150, 0x2e, RZ ;  /* 0x0000002e96397824 */ /* 0x000fe200078e02ff */
[----:B------:R-:W-:-:S02]  /*1650*/  SHF.R.U32.HI R18, RZ, 0x8, R34 ;  /* 0x00000008ff127819 */ /* 0x000fc40000011622 */
[-C--:B------:R-:W-:Y:S01]  /*1660*/  LEA.HI.X.SX32 R21, R19, R3.reuse, 0x1, P6 ;  /* 0x0000000313157211 */ /* 0x080fe200030f0eff */
[----:B------:R1:W3:Y:S01]  /*1670*/  @P4 LDG.E.U16 R17, desc[UR22][R22.64] ;  /* 0x0000001616114981 */ /* 0x0002e2000c1e1500 */
[-C--:B------:R-:W-:Y:S02]  /*1680*/  IADD3 R28, P6, PT, R59, R2.reuse, RZ ;  /* 0x000000023b1c7210 */ /* 0x080fe40007fde0ff */
[----:B------:R-:W-:Y:S01]  /*1690*/  PRMT R19, RZ, 0x7610, R19 ;  /* 0x00007610ff137816 */ /* 0x000fe20000000013 */
[----:B0-----:R-:W-:Y:S01]  /*16a0*/  VIADD R24, R4, 0xfffffff9 ;  /* 0xfffffff904187836 */ /* 0x001fe20000000000 */
[----:B------:R-:W-:Y:S01]  /*16b0*/  LOP3.LUT P4, RZ, R18, 0x1, RZ, 0xc0, !PT ;  /* 0x0000000112ff7812 */ /* 0x000fe2000788c0ff */
[C---:B------:R-:W-:Y:S01]  /*16c0*/  IMAD R44, R150.reuse, 0x6, RZ ;  /* 0x00000006962c7824 */ /* 0x040fe200078e02ff */
[-C--:B------:R-:W-:Y:S02]  /*16d0*/  LEA.HI.X.SX32 R29, R83, R3.reuse, 0x1, P6 ;  /* 0x00000003531d7211 */ /* 0x080fe400030f0eff */
[-C--:B------:R-:W-:Y:S01]  /*16e0*/  IADD3 R30, P6, PT, R57, R2.reuse, RZ ;  /* 0x00000002391e7210 */ /* 0x080fe20007fde0ff */
[----:B-1----:R-:W-:Y:S01]  /*16f0*/  IMAD R23, R150, 0x17, RZ ;  /* 0x0000001796177824 */ /* 0x002fe200078e02ff */
[----:B------:R-:W-:Y:S01]  /*1700*/  PRMT R18, RZ, 0x7610, R18 ;  /* 0x00007610ff127816 */ /* 0x000fe20000000012 */
[----:B------:R0:W2:Y:S01]  /*1710*/  @P5 LDG.E.U16 R19, desc[UR22][R20.64] ;  /* 0x0000001614135981 */ /* 0x0000a2000c1e1500 */
[----:B------:R-:W-:Y:S01]  /*1720*/  ISETP.GE.U32.AND P5, PT, R24, 0x7fffffba, PT ;  /* 0x7fffffba1800780c */ /* 0x000fe20003fa6070 */
[----:B------:R-:W-:Y:S01]  /*1730*/  VIADD R22, R4, 0xfffffff3 ;  /* 0xfffffff304167836 */ /* 0x000fe20000000000 */
[-C--:B------:R-:W-:Y:S01]  /*1740*/  LEA.HI.X.SX32 R31, R23, R3.reuse, 0x1, P6 ;  /* 0x00000003171f7211 */ /* 0x080fe200030f0eff */
[----:B------:R-:W-:Y:S01]  /*1750*/  IMAD R43, R150, 0x3, RZ ;  /* 0x00000003962b7824 */ /* 0x000fe200078e02ff */
[----:B------:R-:W-:Y:S01]  /*1760*/  IADD3 R24, P6, PT, R44, R2, RZ ;  /* 0x000000022c187210 */ /* 0x000fe20007fde0ff */
[----:B------:R-:W-:Y:S01]  /*1770*/  IMAD R42, R150, 0xc, RZ ;  /* 0x0000000c962a7824 */ /* 0x000fe200078e02ff */
[----:B------:R1:W2:Y:S01]  /*1780*/  @P0 LDG.E.U16 R18, desc[UR22][R28.64] ;  /* 0x000000161c120981 */ /* 0x0002a2000c1e1500 */
[----:B0-----:R-:W-:Y:S01]  /*1790*/  PRMT R21, RZ, 0x7610, R21 ;  /* 0x00007610ff157816 */ /* 0x001fe20000000015 */
[----:B------:R-:W-:Y:S01]  /*17a0*/  VIADD R20, R4, 0xfffffff8 ;  /* 0xfffffff804147836 */ /* 0x000fe20000000000 */
[----:B------:R-:W-:Y:S01]  /*17b0*/  ISETP.GE.U32.AND P0, PT, R22, 0x7fffffb4, PT ;  /* 0x7fffffb41600780c */ /* 0x000fe20003f06070 */
[----:B------:R-:W-:Y:S01]  /*17c0*/  IMAD R33, R150, 0x18, RZ ;  /* 0x0000001896217824 */ /* 0x000fe200078e02ff */
[----:B------:R-:W-:-:S02]  /*17d0*/  LEA.HI.X.SX32 R25, R43, R3, 0x1, P6 ;  /* 0x000000032b197211 */ /* 0x000fc400030f0eff */
[----:B------:R-:W-:Y:S01]  /*17e0*/  PRMT R22, RZ, 0x7610, R22 ;  /* 0x00007610ff167816 */ /* 0x000fe20000000016 */
[----:B------:R0:W2:Y:S01]  /*17f0*/  @P4 LDG.E.U16 R21, desc[UR22][R30.64] ;  /* 0x000000161e154981 */ /* 0x0000a2000c1e1500 */
[-C--:B-1----:R-:W-:Y:S02]  /*1800*/  IADD3 R28, P6, PT, R42, R2.reuse, RZ ;  /* 0x000000022a1c7210 */ /* 0x082fe40007fde0ff */
[----:B------:R-:W-:Y:S02]  /*1810*/  ISETP.GE.U32.AND P4, PT, R20, 0x7fffffb9, PT ;  /* 0x7fffffb91400780c */ /* 0x000fe40003f86070 */
[----:B------:R-:W-:Y:S01]  /*1820*/  SHF.R.U32.HI R20, RZ, 0x7, R34 ;  /* 0x00000007ff147819 */ /* 0x000fe20000011622 */
[----:B------:R1:W5:Y:S01]  /*1830*/  @!P2 LDG.E.U16 R22, desc[UR22][R24.64] ;  /* 0x000000161816a981 */ /* 0x000362000c1e1500 */
[----:B------:R-:W-:Y:S01]  /*1840*/  LEA.HI.X.SX32 R29, R44, R3, 0x1, P6 ;  /* 0x000000032c1d7211 */ /* 0x000fe200030f0eff */
[----:B------:R-:W-:Y:S01]  /*1850*/  IMAD R35, R150, 0x30, RZ ;  /* 0x0000003096237824 */ /* 0x000fe200078e02ff */
[----:B0-----:R-:W-:-:S02]  /*1860*/  IADD3 R30, P6, PT, R33, R2, RZ ;  /* 0x00000002211e7210 */ /* 0x001fc40007fde0ff */
[----:B------:R-:W-:Y:S02]  /*1870*/  LOP3.LUT P2, RZ, R20, 0x1, RZ, 0xc0, !PT ;  /* 0x0000000114ff7812 */ /* 0x000fe4000784c0ff */
[----:B------:R-:W-:Y:S02]  /*1880*/  PRMT R20, RZ, 0x7610, R20 ;  /* 0x00007610ff147816 */ /* 0x000fe40000000014 */
[----:B------:R-:W-:Y:S02]  /*1890*/  PRMT R23, RZ, 0x7610, R23 ;  /* 0x00007610ff177816 */ /* 0x000fe40000000017 */
[----:B------:R-:W-:Y:S01]  /*18a0*/  LEA.HI.X.SX32 R31, R42, R3, 0x1, P6 ;  /* 0x000000032a1f7211 */ /* 0x000fe200030f0eff */
[----:B------:R-:W-:Y:S01]  /*18b0*/  IMAD R55, R150, 0x32, RZ ;  /* 0x0000003296377824 */ /* 0x000fe200078e02ff */
[----:B------:R-:W-:Y:S02]  /*18c0*/  IADD3 R36, P6, PT, R35, R2, RZ ;  /* 0x0000000223247210 */ /* 0x000fe40007fde0ff */
[----:B-1----:R-:W-:Y:S01]  /*18d0*/  SHF.R.U32.HI R25, RZ, 0x6, R34 ;  /* 0x00000006ff197819 */ /* 0x002fe20000011622 */
[----:B------:R-:W2:Y:S01]  /*18e0*/  @!P0 LDG.E.U16 R20, desc[UR22][R30.64] ;  /* 0x000000161e148981 */ /* 0x000ea2000c1e1500 */
[----:B------:R-:W-:-:S02]  /*18f0*/  PRMT R24, RZ, 0x7610, R24 ;  /* 0x00007610ff187816 */ /* 0x000fc40000000018 */
[-C--:B------:R-:W-:Y:S01]  /*1900*/  LEA.HI.X.SX32 R37, R33, R3.reuse, 0x1, P6 ;  /* 0x0000000321257211 */ /* 0x080fe200030f0eff */
[----:B------:R0:W2:Y:S01]  /*1910*/  @!P5 LDG.E.U16 R23, desc[UR22][R28.64] ;  /* 0x000000161c17d981 */ /* 0x0000a2000c1e1500 */
[----:B------:R-:W-:Y:S01]  /*1920*/  LOP3.LUT P0, RZ, R25, 0x1, RZ, 0xc0, !PT ;  /* 0x0000000119ff7812 */ /* 0x000fe2000780c0ff */
[C---:B------:R-:W-:Y:S01]  /*1930*/  IMAD R33, R150.reuse, 0x34, RZ ;  /* 0x0000003496217824 */ /* 0x040fe200078e02ff */
[--C-:B------:R-:W-:Y:S01]  /*1940*/  SHF.R.U32.HI R25, RZ, 0x5, R34.reuse ;  /* 0x00000005ff197819 */ /* 0x100fe20000011622 */
[----:B------:R1:W2:Y:S01]  /*1950*/  @P2 LDG.E.U16 R24, desc[UR22][R36.64] ;  /* 0x0000001624182981 */ /* 0x0002a2000c1e1500 */
[----:B------:R-:W-:Y:S02]  /*1960*/  IADD3 R38, P6, PT, R55, R2, RZ ;  /* 0x0000000237267210 */ /* 0x000fe40007fde0ff */
[----:B------:R-:W-:Y:S01]  /*1970*/  SHF.R.U32.HI R26, RZ, 0x4, R34 ;  /* 0x00000004ff1a7819 */ /* 0x000fe20000011622 */
[C---:B0-----:R-:W-:Y:S01]  /*1980*/  IMAD R29, R150.reuse, 0x19, RZ ;  /* 0x00000019961d7824 */ /* 0x041fe200078e02ff */
[----:B------:R-:W-:Y:S01]  /*1990*/  LOP3.LUT P2, RZ, R25, 0x1, RZ, 0xc0, !PT ;  /* 0x0000000119ff7812 */ /* 0x000fe2000784c0ff */
[C---:B------:R-:W-:Y:S01]  /*19a0*/  IMAD R85, R150.reuse, 0x1a, RZ ;  /* 0x0000001a96557824 */ /* 0x040fe200078e02ff */
[----:B------:R-:W-:Y:S01]  /*19b0*/  PRMT R25, RZ, 0x7610, R25 ;  /* 0x00007610ff197816 */ /* 0x000fe20000000019 */
[----:B------:R-:W-:Y:S01]  /*19c0*/  IMAD R31, R150, 0x36, RZ ;  /* 0x00000036961f7824 */ /* 0x000fe200078e02ff */
[----:B------:R-:W-:-:S02]  /*19d0*/  LEA.HI.X.SX32 R39, R29, R3, 0x1, P6 ;  /* 0x000000031d277211 */ /* 0x000fc400030f0eff */
[-C--:B------:R-:W-:Y:S02]  /*19e0*/  IADD3 R68, P6, PT, R33, R2.reuse, RZ ;  /* 0x0000000221447210 */ /* 0x080fe40007fde0ff */
[----:B------:R-:W-:Y:S01]  /*19f0*/  LOP3.LUT P5, RZ, R26, 0x1, RZ, 0xc0, !PT ;  /* 0x000000011aff7812 */ /* 0x000fe200078ac0ff */
[----:B------:R-:W-:Y:S01]  /*1a00*/  VIADD R26, R4, 0xfffffff1 ;  /* 0xfffffff1041a7836 */ /* 0x000fe20000000000 */
[----:B------:R-:W-:Y:S01]  /*1a10*/  LEA.HI.X.SX32 R69, R85, R3, 0x1, P6 ;  /* 0x0000000355457211 */ /* 0x000fe200030f0eff */
[----:B-1----:R-:W-:Y:S01]  /*1a20*/  IMAD R37, R150, 0x1b, RZ ;  /* 0x0000001b96257824 */ /* 0x002fe200078e02ff */
[----:B------:R-:W-:Y:S01]  /*1a30*/  IADD3 R70, P6, PT, R31, R2, RZ ;  /* 0x000000021f467210 */ /* 0x000fe20007fde0ff */
[----:B------:R0:W2:Y:S01]  /*1a40*/  @P0 LDG.E.U16 R25, desc[UR22][R38.64] ;  /* 0x0000001626190981 */ /* 0x0000a2000c1e1500 */
[----:B------:R-:W-:Y:S01]  /*1a50*/  PRMT R29, RZ, 0x7610, R29 ;  /* 0x00007610ff1d7816 */ /* 0x000fe2000000001d */
[----:B------:R-:W-:Y:S01]  /*1a60*/  VIADD R28, R4, 0xffffffcc ;  /* 0xffffffcc041c7836 */ /* 0x000fe20000000000 */
[----:B------:R-:W-:-:S02]  /*1a70*/  ISETP.GE.U32.AND P0, PT, R26, 0x7fffffb2, PT ;  /* 0x7fffffb21a00780c */ /* 0x000fc40003f06070 */
[----:B------:R-:W-:Y:S01]  /*1a80*/  PRMT R26, RZ, 0x7610, R26 ;  /* 0x00007610ff1a7816 */ /* 0x000fe2000000001a */
[----:B------:R-:W-:Y:S01]  /*1a90*/  IMAD R41, R150, 0xe, RZ ;  /* 0x0000000e96297824 */ /* 0x000fe200078e02ff */
[----:B------:R-:W-:Y:S01]  /*1aa0*/  LEA.HI.X.SX32 R71, R37, R3, 0x1, P6 ;  /* 0x0000000325477211 */ /* 0x000fe200030f0eff */
[----:B------:R-:W2:Y:S01]  /*1ab0*/  @P2 LDG.E.U16 R29, desc[UR22][R68.64] ;  /* 0x00000016441d2981 */ /* 0x000ea2000c1e1500 */
[----:B------:R-:W-:Y:S01]  /*1ac0*/  ISETP.GE.U32.AND P2, PT, R28, 0x7fffff8d, PT ;  /* 0x7fffff8d1c00780c */ /* 0x000fe20003f46070 */
[----:B------:R-:W-:Y:S02]  /*1ad0*/  VIADD R28, R4, 0xffffffcd ;  /* 0xffffffcd041c7836 */ /* 0x000fe40000000000 */
[----:B------:R1:W2:Y:S01]  /*1ae0*/  @P5 LDG.E.U16 R26, desc[UR22][R70.64] ;  /* 0x00000016461a5981 */ /* 0x0002a2000c1e1500 */
[----:B------:R-:W-:Y:S01]  /*1af0*/  IMAD R40, R150, 0x7, RZ ;  /* 0x0000000796287824 */ /* 0x000fe200078e02ff */
[----:B------:R-:W-:Y:S01]  /*1b00*/  IADD3 R36, P5, PT, R41, R2, RZ ;  /* 0x0000000229247210 */ /* 0x000fe20007fbe0ff */
[----:B------:R-:W-:-:S02]  /*1b10*/  VIADD R32, R4, 0xffffffce ;  /* 0xffffffce04207836 */ /* 0x000fc40000000000 */
[----:B------:R-:W-:Y:S01]  /*1b20*/  VIADD R30, R4, 0xffffffcf ;  /* 0xffffffcf041e7836 */ /* 0x000fe20000000000 */
[----:B------:R-:W-:Y:S01]  /*1b30*/  ISETP.GE.U32.AND P6, PT, R28, 0x7fffff8e, PT ;  /* 0x7fffff8e1c00780c */ /* 0x000fe20003fc6070 */
[----:B------:R-:W-:Y:S01]  /*1b40*/  VIADD R28, R4, 0xffffffc8 ;  /* 0xffffffc8041c7836 */ /* 0x000fe20000000000 */
[----:B------:R-:W-:Y:S02]  /*1b50*/  LEA.HI.X.SX32 R37, R40, R3, 0x1, P5 ;  /* 0x0000000328257211 */ /* 0x000fe400028f0eff */
[----:B------:R-:W-:Y:S02]  /*1b60*/  ISETP.GE.U32.AND P5, PT, R32, 0x7fffff8f, PT ;  /* 0x7fffff8f2000780c */ /* 0x000fe40003fa6070 */
[----:B------:R-:W-:Y:S01]  /*1b70*/  SEL R32, RZ, 0x1, P2 ;  /* 0x00000001ff207807 */ /* 0x000fe20001000000 */
[----:B0-----:R-:W-:Y:S01]  /*1b80*/  VIADD R38, R4, 0xffffffca ;  /* 0xffffffca04267836 */ /* 0x001fe20000000000 */
[----:B------:R-:W-:Y:S01]  /*1b90*/  ISETP.GE.U32.AND P2, PT, R30, 0x7fffff90, PT ;  /* 0x7fffff901e00780c */ /* 0x000fe20003f46070 */
[C---:B------:R-:W-:Y:S01]  /*1ba0*/  VIADD R30, R4.reuse, 0xffffffc9 ;  /* 0xffffffc9041e7836 */ /* 0x040fe20000000000 */
[----:B-1----:R-:W-:Y:S01]  /*1bb0*/  SEL R71, RZ, 0x1fffe, P6 ;  /* 0x0001fffeff477807 */ /* 0x002fe20003000000 */
[----:B------:R-:W-:Y:S01]  /*1bc0*/  VIADD R39, R4, 0xffffffcb ;  /* 0xffffffcb04277836 */ /* 0x000fe20000000000 */
[----:B------:R-:W-:-:S02]  /*1bd0*/  ISETP.GE.U32.AND P6, PT, R28, 0x7fffff89, PT ;  /* 0x7fffff891c00780c */ /* 0x000fc40003fc6070 */
[----:B------:R-:W-:Y:S02]  /*1be0*/  SEL R28, RZ, 0x4, P5 ;  /* 0x00000004ff1c7807 */ /* 0x000fe40002800000 */
[----:B------:R-:W-:Y:S02]  /*1bf0*/  SEL R69, RZ, 0x7fff8, P2 ;  /* 0x0007fff8ff457807 */ /* 0x000fe40001000000 */
[----:B------:R-:W-:Y:S01]  /*1c00*/  ISETP.GE.U32.AND P5, PT, R30, 0x7fffff8a, PT ;  /* 0x7fffff8a1e00780c */ /* 0x000fe20003fa6070 */
[----:B------:R-:W-:Y:S01]  /*1c10*/  VIADD R30, R4, 0xffffffc4 ;  /* 0xffffffc4041e7836 */ /* 0x000fe20000000000 */
[----:B------:R-:W-:Y:S02]  /*1c20*/  ISETP.GE.U32.AND P2, PT, R38, 0x7fffff8b, PT ;  /* 0x7fffff8b2600780c */ /* 0x000fe40003f46070 */
[----:B------:R-:W-:Y:S02]  /*1c30*/  SEL R38, RZ, 0x1, P6 ;  /* 0x00000001ff267807 */ /* 0x000fe40003000000 */
[----:B------:R-:W-:Y:S01]  /*1c40*/  ISETP.GE.U32.AND P6, PT, R39, 0x7fffff8c, PT ;  /* 0x7fffff8c2700780c */ /* 0x000fe20003fc6070 */
[----:B------:R-:W-:Y:S01]  /*1c50*/  VIADD R39, R4, 0xffffffc5 ;  /* 0xffffffc504277836 */ /* 0x000fe20000000000 */
[----:B------:R-:W-:-:S02]  /*1c60*/  SEL R75, RZ, 0x1fffe, P5 ;  /* 0x0001fffeff4b7807 */ /* 0x000fc40002800000 */
[----:B------:R-:W-:Y:S01]  /*1c70*/  ISETP.GE.U32.AND P5, PT, R30, 0x7fffff85, PT ;  /* 0x7fffff851e00780c */ /* 0x000fe20003fa6070 */
[C---:B------:R-:W-:Y:S01]  /*1c80*/  VIADD R56, R4.reuse, 0xffffffc6 ;  /* 0xffffffc604387836 */ /* 0x040fe20000000000 */
[----:B------:R-:W-:Y:S02]  /*1c90*/  SEL R30, RZ, 0x4, P2 ;  /* 0x00000004ff1e7807 */ /* 0x000fe40001000000 */
[----:B------:R-:W-:Y:S01]  /*1ca0*/  ISETP.GE.U32.AND P2, PT, R39, 0x7fffff86, PT ;  /* 0x7fffff862700780c */ /* 0x000fe20003f46070 */
[C---:B------:R-:W-:Y:S02]  /*1cb0*/  VIADD R39, R4.reuse, 0xffffffc1 ;  /* 0xffffffc104277836 */ /* 0x040fe40000000000 */
[C---:B------:R-:W-:Y:S01]  /*1cc0*/  VIADD R54, R4.reuse, 0xffffffc7 ;  /* 0xffffffc704367836 */ /* 0x040fe20000000000 */
[----:B------:R-:W-:Y:S01]  /*1cd0*/  SEL R73, RZ, 0x7fff8, P6 ;  /* 0x0007fff8ff497807 */ /* 0x000fe20003000000 */
        /* <DEDUP_REMOVED lines=12> */
[----:B------:R-:W-:Y:S01]  /*1da0*/  VIADD R39, R4, 0xffffffdd ;  /* 0xffffffdd04277836 */ /* 0x000fe20000000000 */
[----:B------:R-:W-:Y:S02]  /*1db0*/  SEL R93, RZ, 0x1fffe, P2 ;  /* 0x0001fffeff5d7807 */ /* 0x000fe40001000000 */
[----:B------:R-:W-:Y:S02]  /*1dc0*/  ISETP.GE.U32.AND P2, PT, R58, 0x7fffff9d, PT ;  /* 0x7fffff9d3a00780c */ /* 0x000fe40003f46070 */
[----:B------:R-:W-:Y:S02]  /*1dd0*/  SEL R58, RZ, 0x4, P6 ;  /* 0x00000004ff3a7807 */ /* 0x000fe40003000000 */
[----:B------:R-:W-:Y:S01]  /*1de0*/  ISETP.GE.U32.AND P6, PT, R39, 0x7fffff9e, PT ;  /* 0x7fffff9e2700780c */ /* 0x000fe20003fc6070 */
[C---:B------:R-:W-:Y:S02]  /*1df0*/  VIADD R39, R4.reuse, 0xffffffdf ;  /* 0xffffffdf04277836 */ /* 0x040fe40000000000 */
[----:B------:R-:W-:Y:S01]  /*1e00*/  VIADD R60, R4, 0xffffffde ;  /* 0xffffffde043c7836 */ /* 0x000fe20000000000 */
[----:B------:R-:W-:-:S02]  /*1e10*/  SEL R64, RZ, 0x1, P2 ;  /* 0x00000001ff407807 */ /* 0x000fc40001000000 */
[----:B------:R-:W-:Y:S02]  /*1e20*/  SEL R91, RZ, 0x7fff8, P5 ;  /* 0x0007fff8ff5b7807 */ /* 0x000fe40002800000 */
[----:B------:R-:W-:Y:S01]  /*1e30*/  ISETP.GE.U32.AND P2, PT, R39, 0x7fffffa0, PT ;  /* 0x7fffffa02700780c */ /* 0x000fe20003f46070 */
[----:B------:R-:W-:Y:S01]  /*1e40*/  VIADD R39, R4, 0xffffffd9 ;  /* 0xffffffd904277836 */ /* 0x000fe20000000000 */
[----:B------:R-:W-:Y:S01]  /*1e50*/  ISETP.GE.U32.AND P5, PT, R60, 0x7fffff9f, PT ;  /* 0x7fffff9f3c00780c */ /* 0x000fe20003fa6070 */
[C---:B------:R-:W-:Y:S01]  /*1e60*/  VIADD R60, R4.reuse, 0xffffffd8 ;  /* 0xffffffd8043c7836 */ /* 0x040fe20000000000 */
[----:B------:R-:W-:Y:S02]  /*1e70*/  SEL R97, RZ, 0x1fffe, P6 ;  /* 0x0001fffeff617807 */ /* 0x000fe40003000000 */
[----:B------:R-:W-:Y:S02]  /*1e80*/  SEL R62, RZ, 0x4, P5 ;  /* 0x00000004ff3e7807 */ /* 0x000fe40002800000 */
[----:B------:R-:W-:Y:S01]  /*1e90*/  ISETP.GE.U32.AND P5, PT, R39, 0x7fffff9a, PT ;  /* 0x7fffff9a2700780c */ /* 0x000fe20003fa6070 */
[----:B------:R-:W-:Y:S01]  /*1ea0*/  VIADD R39, R4, 0xffffffd5 ;  /* 0xffffffd504277836 */ /* 0x000fe20000000000 */
[----:B------:R-:W-:Y:S01]  /*1eb0*/  ISETP.GE.U32.AND P6, PT, R60, 0x7fffff99, PT ;  /* 0x7fffff993c00780c */ /* 0x000fe20003fc6070 */
[----:B------:R-:W-:-:S02]  /*1ec0*/  VIADD R60, R4, 0xffffffd4 ;  /* 0xffffffd4043c7836 */ /* 0x000fc40000000000 */
[C---:B------:R-:W-:Y:S01]  /*1ed0*/  VIADD R66, R4.reuse, 0xffffffda ;  /* 0xffffffda04427836 */ /* 0x040fe20000000000 */
[----:B------:R-:W-:Y:S02]  /*1ee0*/  SEL R99, RZ, 0x1fffe, P5 ;  /* 0x0001fffeff637807 */ /* 0x000fe40002800000 */
[----:B------:R-:W-:Y:S02]  /*1ef0*/  SEL R68, RZ, 0x1, P6 ;  /* 0x00000001ff447807 */ /* 0x000fe40003000000 */
[----:B------:R-:W-:Y:S01]  /*1f00*/  ISETP.GE.U32.AND P5, PT, R39, 0x7fffff96, PT ;  /* 0x7fffff962700780c */ /* 0x000fe20003fa6070 */
[----:B------:R-:W-:Y:S01]  /*1f10*/  VIADD R39, R4, 0xffffffd7 ;  /* 0xffffffd704277836 */ /* 0x000fe20000000000 */
[----:B------:R-:W-:Y:S02]  /*1f20*/  SEL R95, RZ, 0x7fff8, P2 ;  /* 0x0007fff8ff5f7807 */ /* 0x000fe40001000000 */
[----:B------:R-:W-:Y:S01]  /*1f30*/  ISETP.GE.U32.AND P6, PT, R60, 0x7fffff95, PT ;  /* 0x7fffff953c00780c */ /* 0x000fe20003fc6070 */
[----:B------:R-:W-:Y:S01]  /*1f40*/  VIADD R60, R4, 0xffffffd6 ;  /* 0xffffffd6043c7836 */ /* 0x000fe20000000000 */
[----:B------:R-:W-:-:S02]  /*1f50*/  ISETP.GE.U32.AND P2, PT, R66, 0x7fffff9b, PT ;  /* 0x7fffff9b4200780c */ /* 0x000fc40003f46070 */
[----:B------:R-:W-:Y:S02]  /*1f60*/  SEL R74, RZ, 0x1, P6 ;  /* 0x00000001ff4a7807 */ /* 0x000fe40003000000 */
[----:B------:R-:W-:Y:S02]  /*1f70*/  SEL R66, RZ, 0x4, P2 ;  /* 0x00000004ff427807 */ /* 0x000fe40001000000 */
[----:B------:R-:W-:Y:S01]  /*1f80*/  ISETP.GE.U32.AND P6, PT, R39, 0x7fffff98, PT ;  /* 0x7fffff982700780c */ /* 0x000fe20003fc6070 */
[----:B------:R-:W-:Y:S01]  /*1f90*/  VIADD R39, R4, 0xffffffd1 ;  /* 0xffffffd104277836 */ /* 0x000fe20000000000 */
[----:B------:R-:W-:Y:S01]  /*1fa0*/  ISETP.GE.U32.AND P2, PT, R60, 0x7fffff97, PT ;  /* 0x7fffff973c00780c */ /* 0x000fe20003f46070 */
[----:B------:R-:W-:Y:S01]  /*1fb0*/  VIADD R60, R4, 0xffffffd0 ;  /* 0xffffffd0043c7836 */ /* 0x000fe20000000000 */
[----:B------:R-:W-:Y:S02]  /*1fc0*/  SEL R103, RZ, 0x1fffe, P5 ;  /* 0x0001fffeff677807 */ /* 0x000fe40002800000 */
[----:B------:R-:W-:-:S02]  /*1fd0*/  SEL R70, RZ, 0x4, P2 ;  /* 0x00000004ff467807 */ /* 0x000fc40001000000 */
[----:B------:R-:W-:Y:S01]  /*1fe0*/  ISETP.GE.U32.AND P2, PT, R39, 0x7fffff92, PT ;  /* 0x7fffff922700780c */ /* 0x000fe20003f46070 */
[----:B------:R-:W-:Y:S01]  /*1ff0*/  VIADD R39, R4, 0xffffffd3 ;  /* 0xffffffd304277836 */ /* 0x000fe20000000000 */
[----:B------:R-:W-:Y:S01]  /*2000*/  ISETP.GE.U32.AND P5, PT, R60, 0x7fffff91, PT ;  /* 0x7fffff913c00780c */ /* 0x000fe20003fa6070 */
[----:B------:R-:W-:-:S03]  /*2010*/  VIADD R60, R4, 0xffffffd2 ;  /* 0xffffffd2043c7836 */ /* 0x000fc60000000000 */
[----:B------:R-:W-:Y:S02]  /*2020*/  SEL R78, RZ, 0x1, P5 ;  /* 0x00000001ff4e7807 */ /* 0x000fe40002800000 */
[----:B------:R-:W-:Y:S01]  /*2030*/  ISETP.GE.U32.AND P5, PT, R39, 0x7fffff94, PT ;  /* 0x7fffff942700780c */ /* 0x000fe20003fa6070 */
[----:B------:R-:W-:Y:S01]  /*2040*/  VIADD R39, R4, 0xffffffc0 ;  /* 0xffffffc004277836 */ /* 0x000fe20000000000 */
[----:B------:R-:W-:Y:S02]  /*2050*/  SEL R101, RZ, 0x7fff8, P6 ;  /* 0x0007fff8ff657807 */ /* 0x000fe40003000000 */
[----:B------:R-:W-:Y:S01]  /*2060*/  ISETP.GE.U32.AND P6, PT, R60, 0x7fffff93, PT ;  /* 0x7fffff933c00780c */ /* 0x000fe20003fc6070 */
[----:B------:R-:W-:Y:S01]  /*2070*/  VIADD R60, R4, 0xfffffff6 ;  /* 0xfffffff6043c7836 */ /* 0x000fe20000000000 */
[----:B------:R-:W-:Y:S02]  /*2080*/  SEL R107, RZ, 0x1fffe, P2 ;  /* 0x0001fffeff6b7807 */ /* 0x000fe40001000000 */
[----:B------:R-:W-:-:S02]  /*2090*/  ISETP.GE.U32.AND P2, PT, R39, 0x7fffff81, PT ;  /* 0x7fffff812700780c */ /* 0x000fc40003f46070 */
[----:B------:R-:W-:Y:S02]  /*20a0*/  SEL R76, RZ, 0x4, P6 ;  /* 0x00000004ff4c7807 */ /* 0x000fe40003000000 */
[----:B------:R-:W-:Y:S02]  /*20b0*/  ISETP.GE.U32.AND P6, PT, R60, 0x7fffffb7, PT ;  /* 0x7fffffb73c00780c */ /* 0x000fe40003fc6070 */
[----:B------:R-:W-:Y:S01]  /*20c0*/  SEL R60, RZ, 0x1, P2 ;  /* 0x00000001ff3c7807 */ /* 0x000fe20001000000 */
[----:B------:R-:W-:-:S04]  /*20d0*/  IMAD.IADD R32, R32, 0x1, R71 ;  /* 0x0000000120207824 */ /* 0x000fc800078e0247 */
[----:B------:R-:W-:Y:S02]  /*20e0*/  IMAD.IADD R60, R60, 0x1, R93 ;  /* 0x000000013c3c7824 */ /* 0x000fe400078e025d */
[----:B------:R-:W-:Y:S02]  /*20f0*/  IMAD.IADD R56, R56, 0x1, R89 ;  /* 0x0000000138387824 */ /* 0x000fe400078e0259 */
[----:B------:R-:W-:Y:S01]  /*2100*/  IMAD.IADD R38, R38, 0x1, R75 ;  /* 0x0000000126267824 */ /* 0x000fe200078e024b */
[----:B------:R-:W-:Y:S01]  /*2110*/  LOP3.LUT R60, R60, 0x3, RZ, 0xc0, !PT ;  /* 0x000000033c3c7812 */ /* 0x000fe200078ec0ff */
[----:B------:R-:W-:Y:S01]  /*2120*/  VIADD R80, R4, 0xffffffdb ;  /* 0xffffffdb04507836 */ /* 0x000fe20000000000 */
[----:B------:R-:W-:Y:S02]  /*2130*/  LOP3.LUT R32, R32, 0x3, RZ, 0xc0, !PT ;  /* 0x0000000320207812 */ /* 0x000fe400078ec0ff */
[----:B------:R-:W-:Y:S02]  /*2140*/  LOP3.LUT R56, R56, 0x3, RZ, 0xc0, !PT ;  /* 0x0000000338387812 */ /* 0x000fe400078ec0ff */
[----:B------:R-:W-:-:S02]  /*2150*/  IADD3 R58, PT, PT, R60, R91, R58 ;  /* 0x0000005b3c3a7210 */ /* 0x000fc40007ffe03a */
[----:B------:R-:W-:Y:S01]  /*2160*/  LOP3.LUT R38, R38, 0x3, RZ, 0xc0, !PT ;  /* 0x0000000326267812 */ /* 0x000fe200078ec0ff */
[----:B------:R-:W-:Y:S01]  /*2170*/  IMAD.IADD R68, R68, 0x1, R99 ;  /* 0x0000000144447824 */ /* 0x000fe200078e0263 */
[----:B------:R-:W-:Y:S01]  /*2180*/  SEL R105, RZ, 0x7fff8, P5 ;  /* 0x0007fff8ff697807 */ /* 0x000fe20002800000 */
[----:B------:R-:W-:Y:S01]  /*2190*/  IMAD.IADD R78, R78, 0x1, R107 ;  /* 0x000000014e4e7824 */ /* 0x000fe200078e026b */
[----:B------:R-:W-:Y:S02]  /*21a0*/  IADD3 R32, PT, PT, R32, R69, R28 ;  /* 0x0000004520207210 */ /* 0x000fe40007ffe01c */
[----:B------:R-:W-:Y:S02]  /*21b0*/  ISETP.GE.U32.AND P5, PT, R80, 0x7fffff9c, PT ;  /* 0x7fffff9c5000780c */ /* 0x000fe40003fa6070 */
[----:B------:R-:W-:Y:S02]  /*21c0*/  IADD3 R54, PT, PT, R56, R87, R54 ;  /* 0x0000005738367210 */ /* 0x000fe40007ffe036 */
[----:B------:R-:W-:-:S02]  /*21d0*/  LOP3.LUT R69, R58, 0xf, RZ, 0xc0, !PT ;  /* 0x0000000f3a457812 */ /* 0x000fc400078ec0ff */
[----:B------:R-:W-:Y:S01]  /*21e0*/  IADD3 R30, PT, PT, R38, R73, R30 ;  /* 0x00000049261e7210 */ /* 0x000fe20007ffe01e */
[----:B------:R-:W-:Y:S01]  /*21f0*/  IMAD.IADD R74, R74, 0x1, R103 ;  /* 0x000000014a4a7824 */ /* 0x000fe200078e0267 */
[----:B------:R-:W-:Y:S01]  /*2200*/  LOP3.LUT R78, R78, 0x3, RZ, 0xc0, !PT ;  /* 0x000000034e4e7812 */ /* 0x000fe200078ec0ff */
[----:B------:R-:W-:Y:S01]  /*2210*/  IMAD R56, R54, 0x10, R69 ;  /* 0x0000001036387824 */ /* 0x000fe200078e0245 */
[----:B------:R-:W-:Y:S02]  /*2220*/  SEL R71, RZ, 0x7fff8, P5 ;  /* 0x0007fff8ff477807 */ /* 0x000fe40002800000 */
[----:B------:R-:W-:Y:S01]  /*2230*/  LOP3.LUT R68, R68, 0x3, RZ, 0xc0, !PT ;  /* 0x0000000344447812 */ /* 0x000fe200078ec0ff */
[----:B------:R-:W-:Y:S01]  /*2240*/  IMAD.SHL.U32 R69, R30, 0x100, RZ ;  /* 0x000001001e457824 */ /* 0x000fe200078e00ff */
[----:B------:R-:W-:Y:S01]  /*2250*/  LOP3.LUT R74, R74, 0x3, RZ, 0xc0, !PT ;  /* 0x000000034a4a7812 */ /* 0x000fe200078ec0ff */
[----:B------:R-:W-:Y:S01]  /*2260*/  IMAD.IADD R64, R64, 0x1, R97 ;  /* 0x0000000140407824 */ /* 0x000fe200078e0261 */
[----:B------:R-:W-:-:S02]  /*2270*/  IADD3 R76, PT, PT, R78, R105, R76 ;  /* 0x000000694e4c7210 */ /* 0x000fc40007ffe04c */
[----:B------:R-:W-:Y:S01]  /*2280*/  IADD3 R66, PT, PT, R68, R71, R66 ;  /* 0x0000004744427210 */ /* 0x000fe20007ffe042 */
[----:B------:R-:W-:Y:S01]  /*2290*/  IMAD R71, R150, 0x1c, RZ ;  /* 0x0000001c96477824 */ /* 0x000fe200078e02ff */
[----:B------:R-:W-:Y:S02]  /*22a0*/  PRMT R28, RZ, 0x7610, R28 ;  /* 0x00007610ff1c7816 */ /* 0x000fe4000000001c */
[----:B------:R-:W-:Y:S01]  /*22b0*/  LOP3.LUT R69, R69, 0xf00, RZ, 0xe2, !PT ;  /* 0x00000f0045457812 */ /* 0x000fe200078ee2ff */
[----:B------:R-:W-:Y:S01]  /*22c0*/  IMAD.SHL.U32 R66, R66, 0x100, RZ ;  /* 0x0000010042427824 */ /* 0x000fe200078e00ff */
[----:B------:R-:W-:Y:S02]  /*22d0*/  IADD3 R70, PT, PT, R74, R101, R70 ;  /* 0x000000654a467210 */ /* 0x000fe40007ffe046 */
[----:B------:R-:W-:Y:S01]  /*22e0*/  LOP3.LUT R73, R76, 0xf, RZ, 0xc0, !PT ;  /* 0x0000000f4c497812 */ /* 0x000fe200078ec0ff */
[----:B------:R0:W2:Y:S01]  /*22f0*/  @!P4 LDG.E.U16 R28, desc[UR22][R36.64] ;  /* 0x00000016241cc981 */ /* 0x0000a2000c1e1500 */
[----:B------:R-:W-:Y:S01]  /*2300*/  SHF.R.U32.HI R30, RZ, 0x3, R34 ;  /* 0x00000003ff1e7819 */ /* 0x000fe20000011622 */
[----:B------:R-:W-:Y:S01]  /*2310*/  IMAD R105, R150, 0x38, RZ ;  /* 0x0000003896697824 */ /* 0x000fe200078e02ff */
[----:B------:R-:W-:-:S02]  /*2320*/  LOP3.LUT R64, R64, 0x3, RZ, 0xc0, !PT ;  /* 0x0000000340407812 */ /* 0x000fc400078ec0ff */
[----:B------:R-:W-:Y:S01]  /*2330*/  IADD3 R68, P5, PT, R71, R2, RZ ;  /* 0x0000000247447210 */ /* 0x000fe20007fbe0ff */
[----:B------:R-:W-:Y:S01]  /*2340*/  IMAD R54, R32, 0x1000, R69 ;  /* 0x0000100020367824 */ /* 0x000fe200078e0245 */
[----:B------:R-:W-:Y:S01]  /*2350*/  LOP3.LUT P4, RZ, R30, 0x1, RZ, 0xc0, !PT ;  /* 0x000000011eff7812 */ /* 0x000fe2000788c0ff */
[----:B------:R-:W-:Y:S01]  /*2360*/  IMAD R70, R70, 0x10, R73 ;  /* 0x0000001046467824 */ /* 0x000fe200078e0249 */
[----:B------:R-:W-:Y:S02]  /*2370*/  PRMT R32, RZ, 0x7610, R32 ;  /* 0x00007610ff207816 */ /* 0x000fe40000000020 */
[----:B------:R-:W-:Y:S02]  /*2380*/  IADD3 R62, PT, PT, R64, R95, R62 ;  /* 0x0000005f403e7210 */ /* 0x000fe40007ffe03e */
[----:B------:R-:W-:Y:S02]  /*2390*/  LOP3.LUT R73, R66, 0xf00, RZ, 0xe2, !PT ;  /* 0x00000f0042497812 */ /* 0x000fe400078ee2ff */
[----:B------:R-:W-:-:S02]  /*23a0*/  LEA.HI.X.SX32 R69, R41, R3, 0x1, P5 ;  /* 0x0000000329457211 */ /* 0x000fc400028f0eff */
[-C--:B0-----:R-:W-:Y:S02]  /*23b0*/  IADD3 R36, P5, PT, R105, R2.reuse, RZ ;  /* 0x0000000269247210 */ /* 0x081fe40007fbe0ff */
[----:B------:R-:W-:Y:S01]  /*23c0*/  SHF.R.U32.HI R38, RZ, 0x2, R34 ;  /* 0x00000002ff267819 */ /* 0x000fe20000011622 */
[----:B------:R-:W-:Y:S01]  /*23d0*/  IMAD R109, R150, 0x3a, RZ ;  /* 0x0000003a966d7824 */ /* 0x000fe200078e02ff */
[----:B------:R-:W-:Y:S01]  /*23e0*/  PRMT R30, RZ, 0x7610, R30 ;  /* 0x00007610ff1e7816 */ /* 0x000fe2000000001e */
[----:B------:R-:W-:Y:S01]  /*23f0*/  IMAD R62, R62, 0x1000, R73 ;  /* 0x000010003e3e7824 */ /* 0x000fe200078e0249 */
[----:B------:R0:W2:Y:S01]  /*2400*/  @!P0 LDG.E.U16 R32, desc[UR22][R68.64] ;  /* 0x0000001644208981 */ /* 0x0000a2000c1e1500 */
[-C--:B------:R-:W-:Y:S02]  /*2410*/  LEA.HI.X.SX32 R37, R71, R3.reuse, 0x1, P5 ;  /* 0x0000000347257211 */ /* 0x080fe400028f0eff */
[----:B------:R-:W-:Y:S01]  /*2420*/  LOP3.LUT P0, RZ, R38, 0x1, RZ, 0xc0, !PT ;  /* 0x0000000126ff7812 */ /* 0x000fe2000780c0ff */
[----:B------:R-:W-:Y:S01]  /*2430*/  VIADD R38, R4, 0xfffffff4 ;  /* 0xfffffff404267836 */ /* 0x000fe20000000000 */
[----:B------:R-:W-:Y:S01]  /*2440*/  LOP3.LUT R73, R56, 0xff, RZ, 0xc0, !PT ;  /* 0x000000ff38497812 */ /* 0x000fe200078ec0ff */
[----:B------:R-:W-:Y:S01]  /*2450*/  IMAD R71, R150, 0x1d, RZ ;  /* 0x0000001d96477824 */ /* 0x000fe200078e02ff */
[----:B------:R-:W-:Y:S01]  /*2460*/  LOP3.LUT R75, R70, 0xff, RZ, 0xc0, !PT ;  /* 0x000000ff464b7812 */ /* 0x000fe200078ec0ff */
[----:B------:R1:W2:Y:S01]  /*2470*/  @P4 LDG.E.U16 R30, desc[UR22][R36.64] ;  /* 0x00000016241e4981 */ /* 0x0002a2000c1e1500 */
[----:B------:R-:W-:Y:S01]  /*2480*/  IADD3 R74, P5, PT, R109, R2, RZ ;  /* 0x000000026d4a7210 */ /* 0x000fe20007fbe0ff */
[----:B------:R-:W-:Y:S01]  /*2490*/  IMAD.IADD R54, R54, 0x1, R73 ;  /* 0x0000000136367824 */ /* 0x000fe200078e0249 */
[----:B------:R-:W-:Y:S01]  /*24a0*/  ISETP.GE.U32.AND P4, PT, R38, 0x7fffffb5, PT ;  /* 0x7fffffb52600780c */ /* 0x000fe20003f86070 */
[----:B------:R-:W-:Y:S01]  /*24b0*/  IMAD.IADD R73, R62, 0x1, R75 ;  /* 0x000000013e497824 */ /* 0x000fe200078e024b */
[----:B------:R-:W-:Y:S01]  /*24c0*/  LEA.HI.X.SX32 R75, R71, R3, 0x1, P5 ;  /* 0x00000003474b7211 */ /* 0x000fe200028f0eff */
[----:B------:R-:W-:Y:S01]  /*24d0*/  IMAD R38, R150, 0x9, RZ ;  /* 0x0000000996267824 */ /* 0x000fe200078e02ff */
[----:B0-----:R-:W-:-:S02]  /*24e0*/  PRMT R69, RZ, 0x7610, R69 ;  /* 0x00007610ff457816 */ /* 0x001fc40000000045 */
[-C--:B------:R-:W-:Y:S01]  /*24f0*/  IADD3 R78, P5, PT, R79, R2.reuse, RZ ;  /* 0x000000024f4e7210 */ /* 0x080fe20007fbe0ff */
[----:B-1----:R-:W-:Y:S01]  /*2500*/  VIADD R36, R4, 0xfffffff2 ;  /* 0xfffffff204247836 */ /* 0x002fe20000000000 */
[----:B------:R-:W-:Y:S01]  /*2510*/  PRMT R71, RZ, 0x7610, R71 ;  /* 0x00007610ff477816 */ /* 0x000fe20000000047 */
[----:B------:R-:W-:Y:S01]  /*2520*/  IMAD R37, R150, 0xb, RZ ;  /* 0x0000000b96257824 */ /* 0x000fe200078e02ff */
[----:B------:R-:W-:Y:S01]  /*2530*/  LEA.HI.X.SX32 R79, R38, R3, 0x1, P5 ;  /* 0x00000003264f7211 */ /* 0x000fe200028f0eff */
[----:B------:R0:W2:Y:S01]  /*2540*/  @P0 LDG.E.U16 R69, desc[UR22][R74.64] ;  /* 0x000000164a450981 */ /* 0x0000a2000c1e1500 */
[----:B------:R-:W-:Y:S02]  /*2550*/  IADD3 R82, P5, PT, R83, R2, RZ ;  /* 0x0000000253527210 */ /* 0x000fe40007fbe0ff */
[----:B------:R-:W-:Y:S01]  /*2560*/  SHF.R.U32.HI R34, RZ, 0x1, R34 ;  /* 0x00000001ff227819 */ /* 0x000fe20000011622 */
[----:B------:R1:W2:Y:S01]  /*2570*/  @!P6 LDG.E.U16 R71, desc[UR22][R78.64] ;  /* 0x000000164e47e981 */ /* 0x0002a2000c1e1500 */
[----:B------:R-:W-:-:S02]  /*2580*/  ISETP.GE.U32.AND P0, PT, R36, 0x7fffffb3, PT ;  /* 0x7fffffb32400780c */ /* 0x000fc40003f06070 */
[--C-:B------:R-:W-:Y:S01]  /*2590*/  PRMT R68, R54, 0x5410, R73.reuse ;  /* 0x0000541036447816 */ /* 0x100fe20000000049 */
[C---:B------:R-:W-:Y:S01]  /*25a0*/  IMAD R36, R150.reuse, 0xd, RZ ;  /* 0x0000000d96247824 */ /* 0x040fe200078e02ff */
[-C--:B------:R-:W-:Y:S02]  /*25b0*/  LEA.HI.X.SX32 R83, R37, R3.reuse, 0x1, P5 ;  /* 0x0000000325537211 */ /* 0x080fe400028f0eff */
[----:B------:R-:W-:Y:S01]  /*25c0*/  PRMT R73, RZ, 0x7610, R73 ;  /* 0x00007610ff497816 */ /* 0x000fe20000000049 */
[----:B------:R-:W-:Y:S01]  /*25d0*/  IMAD R113, R150, 0x3c, RZ ;  /* 0x0000003c96717824 */ /* 0x000fe200078e02ff */
[----:B------:R-:W-:Y:S01]  /*25e0*/  LOP3.LUT P5, RZ, R34, 0x1, RZ, 0xc0, !PT ;  /* 0x0000000122ff7812 */ /* 0x000fe200078ac0ff */
[----:B------:R-:W-:Y:S01]  /*25f0*/  VIADD R34, R4, 0xffffffff ;  /* 0xffffffff04227836 */ /* 0x000fe20000000000 */
[----:B------:R-:W-:Y:S02]  /*2600*/  IADD3 R84, P6, PT, R85, R2, RZ ;  /* 0x0000000255547210 */ /* 0x000fe40007fde0ff */
[----:B0-----:R-:W-:Y:S01]  /*2610*/  PRMT R75, RZ, 0x7610, R75 ;  /* 0x00007610ff4b7816 */ /* 0x001fe2000000004b */
[----:B------:R0:W2:Y:S01]  /*2620*/  @!P4 LDG.E.U16 R73, desc[UR22][R82.64] ;  /* 0x000000165249c981 */ /* 0x0000a2000c1e1500 */
[----:B------:R-:W-:Y:S01]  /*2630*/  LEA.HI.X.SX32 R85, R36, R3, 0x1, P6 ;  /* 0x0000000324557211 */ /* 0x000fe200030f0eff */
[----:B------:R-:W-:Y:S01]  /*2640*/  IMAD R117, R150, 0x3e, RZ ;  /* 0x0000003e96757824 */ /* 0x000fe200078e02ff */
[----:B------:R-:W-:-:S02]  /*2650*/  ISETP.GE.U32.AND P4, PT, R34, 0x7fffffc0, PT ;  /* 0x7fffffc02200780c */ /* 0x000fc40003f86070 */
[-C--:B-1----:R-:W-:Y:S01]  /*2660*/  IADD3 R78, P6, PT, R113, R2.reuse, RZ ;  /* 0x00000002714e7210 */ /* 0x082fe20007fde0ff */
[----:B------:R1:W2:Y:S01]  /*2670*/  @!P0 LDG.E.U16 R75, desc[UR22][R84.64] ;  /* 0x00000016544b8981 */ /* 0x0002a2000c1e1500 */
[----:B------:R-:W-:Y:S02]  /*2680*/  SHF.R.U64 R34, R68, 0x1f, RZ ;  /* 0x0000001f44227819 */ /* 0x000fe400000012ff */
[----:B------:R-:W-:Y:S01]  /*2690*/  LEA.HI.X.SX32 R79, R77, R3, 0x1, P6 ;  /* 0x000000034d4f7211 */ /* 0x000fe200030f0eff */
[----:B------:R-:W-:Y:S01]  /*26a0*/  IMAD R77, R150, 0x1f, RZ ;  /* 0x0000001f964d7824 */ /* 0x000fe200078e02ff */
[----:B------:R-:W-:Y:S02]  /*26b0*/  LOP3.LUT P0, RZ, R34, 0x1, RZ, 0xc0, !PT ;  /* 0x0000000122ff7812 */ /* 0x000fe4000780c0ff */
[----:B------:R-:W-:Y:S02]  /*26c0*/  PRMT R34, RZ, 0x7610, R34 ;  /* 0x00007610ff227816 */ /* 0x000fe40000000022 */
[----:B0-----:R-:W-:-:S02]  /*26d0*/  IADD3 R82, P6, PT, R117, R2, RZ ;  /* 0x0000000275527210 */ /* 0x001fc40007fde0ff */
[----:B------:R-:W-:Y:S02]  /*26e0*/  SHF.R.U64 R54, R68, 0x1e, RZ ;  /* 0x0000001e44367819 */ /* 0x000fe400000012ff */
[-C--:B------:R-:W-:Y:S01]  /*26f0*/  LEA.HI.X.SX32 R83, R77, R3.reuse, 0x1, P6 ;  /* 0x000000034d537211 */ /* 0x080fe200030f0eff */
[----:B------:R0:W2:Y:S01]  /*2700*/  @P5 LDG.E.U16 R34, desc[UR22][R78.64] ;  /* 0x000000164e225981 */ /* 0x0000a2000c1e1500 */
[----:B------:R-:W-:Y:S01]  /*2710*/  PRMT R77, RZ, 0x7610, R77 ;  /* 0x00007610ff4d7816 */ /* 0x000fe2000000004d */
[----:B-1----:R-:W-:Y:S01]  /*2720*/  IMAD.SHL.U32 R85, R150, 0x20, RZ ;  /* 0x0000002096557824 */ /* 0x002fe200078e00ff */
[----:B------:R-:W-:Y:S01]  /*2730*/  LOP3.LUT P5, RZ, R54, 0x1, RZ, 0xc0, !PT ;  /* 0x0000000136ff7812 */ /* 0x000fe200078ac0ff */
[----:B------:R-:W-:Y:S01]  /*2740*/  IMAD R87, R150, 0x42, RZ ;  /* 0x0000004296577824 */ /* 0x000fe200078e02ff */
[----:B------:R-:W-:Y:S02]  /*2750*/  SHF.R.U64 R54, R68, 0x1d, RZ ;  /* 0x0000001d44367819 */ /* 0x000fe400000012ff */
[----:B------:R-:W-:Y:S01]  /*2760*/  LEA R84, P6, R150, R2, 0x6 ;  /* 0x0000000296547211 */ /* 0x000fe200078c30ff */
[----:B------:R1:W2:Y:S01]  /*2770*/  @!P3 LDG.E.U16 R77, desc[UR22][R82.64] ;  /* 0x00000016524db981 */ /* 0x0002a2000c1e1500 */
[----:B------:R-:W-:Y:S01]  /*2780*/  LOP3.LUT P3, RZ, R54, 0x1, RZ, 0xc0, !PT ;  /* 0x0000000136ff7812 */ /* 0x000fe2000786c0ff */
[----:B0-----:R-:W-:Y:S01]  /*2790*/  IMAD R79, R150, 0x21, RZ ;  /* 0x00000021964f7824 */ /* 0x001fe200078e02ff */
[----:B------:R-:W-:-:S02]  /*27a0*/  LEA.HI.X.SX32 R85, R85, R3, 0x1, P6 ;  /* 0x0000000355557211 */ /* 0x000fc400030f0eff */
[----:B------:R-:W-:Y:S02]  /*27b0*/  PRMT R54, RZ, 0x7610, R54 ;  /* 0x00007610ff367816 */ /* 0x000fe40000000036 */
[-C--:B------:R-:W-:Y:S01]  /*27c0*/  IADD3 R86, P6, PT, R87, R2.reuse, RZ ;  /* 0x0000000257567210 */ /* 0x080fe20007fde0ff */
[----:B-1----:R-:W-:Y:S01]  /*27d0*/  IMAD R83, R150, 0x44, RZ ;  /* 0x0000004496537824 */ /* 0x002fe200078e02ff */
[----:B------:R-:W-:Y:S01]  /*27e0*/  SHF.R.U64 R56, R68, 0x1c, RZ ;  /* 0x0000001c44387819 */ /* 0x000fe200000012ff */
[----:B------:R-:W-:Y:S01]  /*27f0*/  IMAD R89, R150, 0x46, RZ ;  /* 0x0000004696597824 */ /* 0x000fe200078e02ff */
[----:B------:R-:W-:Y:S01]  /*2800*/  LEA.HI.X.SX32 R87, R79, R3, 0x1, P6 ;  /* 0x000000034f577211 */ /* 0x000fe200030f0eff */
[----:B------:R0:W2:Y:S01]  /*2810*/  @P0 LDG.E.U16 R54, desc[UR22][R84.64] ;  /* 0x0000001654360981 */ /* 0x0000a2000c1e1500 */
[----:B------:R-:W-:Y:S02]  /*2820*/  PRMT R79, RZ, 0x7610, R79 ;  /* 0x00007610ff4f7816 */ /* 0x000fe4000000004f */
[----:B------:R-:W-:-:S02]  /*2830*/  IADD3 R82, P6, PT, R83, R2, RZ ;  /* 0x0000000253527210 */ /* 0x000fc40007fde0ff */
[----:B------:R-:W-:Y:S02]  /*2840*/  LOP3.LUT P0, RZ, R56, 0x1, RZ, 0xc0, !PT ;  /* 0x0000000138ff7812 */ /* 0x000fe4000780c0ff */
[----:B------:R-:W-:Y:S01]  /*2850*/  SHF.R.U64 R56, R68, 0x1b, RZ ;  /* 0x0000001b44387819 */ /* 0x000fe200000012ff */
[----:B------:R1:W2:Y:S01]  /*2860*/  @P5 LDG.E.U16 R79, desc[UR22][R86.64] ;  /* 0x00000016564f5981 */ /* 0x0002a2000c1e1500 */
[----:B------:R-:W-:Y:S01]  /*2870*/  LEA.HI.X.SX32 R83, R81, R3, 0x1, P6 ;  /* 0x0000000351537211 */ /* 0x000fe200030f0eff */
[C---:B0-----:R-:W-:Y:S01]  /*2880*/  IMAD R85, R150.reuse, 0x23, RZ ;  /* 0x0000002396557824 */ /* 0x041fe200078e02ff */
[----:B------:R-:W-:Y:S01]  /*2890*/  IADD3 R84, P6, PT, R89, R2, RZ ;  /* 0x0000000259547210 */ /* 0x000fe20007fde0ff */
[----:B------:R-:W-:Y:S01]  /*28a0*/  IMAD R89, R150, 0x48, RZ ;  /* 0x0000004896597824 */ /* 0x000fe200078e02ff */
[----:B------:R-:W-:Y:S02]  /*28b0*/  LOP3.LUT P5, RZ, R56, 0x1, RZ, 0xc0, !PT ;  /* 0x0000000138ff7812 */ /* 0x000fe400078ac0ff */
[----:B------:R-:W-:-:S02]  /*28c0*/  PRMT R56, RZ, 0x7610, R56 ;  /* 0x00007610ff387816 */ /* 0x000fc40000000038 */
[----:B------:R-:W-:Y:S02]  /*28d0*/  LEA.HI.X.SX32 R85, R85, R3, 0x1, P6 ;  /* 0x0000000355557211 */ /* 0x000fe400030f0eff */
[----:B------:R-:W-:Y:S02]  /*28e0*/  SHF.R.U64 R58, R68, 0x1a, RZ ;  /* 0x0000001a443a7819 */ /* 0x000fe400000012ff */
[----:B-1----:R-:W-:Y:S01]  /*28f0*/  IADD3 R86, P6, PT, R89, R2, RZ ;  /* 0x0000000259567210 */ /* 0x002fe20007fde0ff */
[----:B------:R-:W-:Y:S01]  /*2900*/  IMAD R89, R150, 0x4a, RZ ;  /* 0x0000004a96597824 */ /* 0x000fe200078e02ff */
[----:B------:R-:W-:Y:S01]  /*2910*/  PRMT R81, RZ, 0x7610, R81 ;  /* 0x00007610ff517816 */ /* 0x000fe20000000051 */
[----:B------:R0:W2:Y:S01]  /*2920*/  @P3 LDG.E.U16 R56, desc[UR22][R82.64] ;  /* 0x0000001652383981 */ /* 0x0000a2000c1e1500 */
[----:B------:R-:W-:Y:S02]  /*2930*/  LOP3.LUT P3, RZ, R58, 0x1, RZ, 0xc0, !PT ;  /* 0x000000013aff7812 */ /* 0x000fe4000786c0ff */
[----:B------:R-:W-:-:S02]  /*2940*/  SHF.R.U64 R60, R68, 0x19, RZ ;  /* 0x00000019443c7819 */ /* 0x000fc400000012ff */
[-C--:B------:R-:W-:Y:S01]  /*2950*/  LEA.HI.X.SX32 R87, R67, R3.reuse, 0x1, P6 ;  /* 0x0000000343577211 */ /* 0x080fe200030f0eff */
[C---:B------:R-:W-:Y:S01]  /*2960*/  IMAD R67, R150.reuse, 0x25, RZ ;  /* 0x0000002596437824 */ /* 0x040fe200078e02ff */
[----:B------:R-:W-:Y:S01]  /*2970*/  PRMT R58, RZ, 0x7610, R58 ;  /* 0x00007610ff3a7816 */ /* 0x000fe2000000003a */
[----:B------:R1:W2:Y:S01]  /*2980*/  @P0 LDG.E.U16 R81, desc[UR22][R84.64] ;  /* 0x0000001654510981 */ /* 0x0002a2000c1e1500 */
[----:B------:R-:W-:Y:S01]  /*2990*/  IADD3 R88, P6, PT, R89, R2, RZ ;  /* 0x0000000259587210 */ /* 0x000fe20007fde0ff */
[----:B0-----:R-:W-:Y:S01]  /*29a0*/  IMAD R83, R150, 0x4c, RZ ;  /* 0x0000004c96537824 */ /* 0x001fe200078e02ff */
[----:B------:R-:W-:Y:S02]  /*29b0*/  LOP3.LUT P0, RZ, R60, 0x1, RZ, 0xc0, !PT ;  /* 0x000000013cff7812 */ /* 0x000fe4000780c0ff */
[----:B------:R-:W-:Y:S01]  /*29c0*/  SHF.R.U64 R60, R68, 0x18, RZ ;  /* 0x00000018443c7819 */ /* 0x000fe200000012ff */
[----:B------:R0:W2:Y:S01]  /*29d0*/  @P5 LDG.E.U16 R58, desc[UR22][R86.64] ;  /* 0x00000016563a5981 */ /* 0x0000a2000c1e1500 */
[----:B------:R-:W-:-:S02]  /*29e0*/  LEA.HI.X.SX32 R89, R67, R3, 0x1, P6 ;  /* 0x0000000343597211 */ /* 0x000fc400030f0eff */
[----:B------:R-:W-:Y:S01]  /*29f0*/  PRMT R67, RZ, 0x7610, R67 ;  /* 0x00007610ff437816 */ /* 0x000fe20000000043 */
[----:B-1----:R-:W-:Y:S01]  /*2a00*/  IMAD R85, R150, 0x4e, RZ ;  /* 0x0000004e96557824 */ /* 0x002fe200078e02ff */
[----:B------:R-:W-:Y:S02]  /*2a10*/  LOP3.LUT P5, RZ, R60, 0x1, RZ, 0xc0, !PT ;  /* 0x000000013cff7812 */ /* 0x000fe400078ac0ff */
[----:B------:R-:W-:Y:S02]  /*2a20*/  IADD3 R82, P6, PT, R83, R2, RZ ;  /* 0x0000000253527210 */ /* 0x000fe40007fde0ff */
[----:B------:R-:W-:Y:S01]  /*2a30*/  SHF.R.U64 R60, R68, 0x17, RZ ;  /* 0x00000017443c7819 */ /* 0x000fe200000012ff */
[----:B------:R1:W2:Y:S01]  /*2a40*/  @P3 LDG.E.U16 R67, desc[UR22][R88.64] ;  /* 0x0000001658433981 */ /* 0x0002a2000c1e1500 */
[----:B------:R-:W-:Y:S01]  /*2a50*/  LEA.HI.X.SX32 R83, R65, R3, 0x1, P6 ;  /* 0x0000000341537211 */ /* 0x000fe200030f0eff */
[----:B------:R-:W-:Y:S01]  /*2a60*/  IMAD R65, R150, 0x27, RZ ;  /* 0x0000002796417824 */ /* 0x000fe200078e02ff */
[----:B------:R-:W-:Y:S01]  /*2a70*/  LOP3.LUT P3, RZ, R60, 0x1, RZ, 0xc0, !PT ;  /* 0x000000013cff7812 */ /* 0x000fe2000786c0ff */
[----:B0-----:R-:W-:Y:S01]  /*2a80*/  IMAD R87, R150, 0x50, RZ ;  /* 0x0000005096577824 */ /* 0x001fe200078e02ff */
[----:B------:R-:W-:-:S02]  /*2a90*/  PRMT R60, RZ, 0x7610, R60 ;  /* 0x00007610ff3c7816 */ /* 0x000fc4000000003c */
[-C--:B------:R-:W-:Y:S02]  /*2aa0*/  IADD3 R84, P6, PT, R85, R2.reuse, RZ ;  /* 0x0000000255547210 */ /* 0x080fe40007fde0ff */
[----:B------:R-:W-:Y:S02]  /*2ab0*/  SHF.R.U64 R62, R68, 0x16, RZ ;  /* 0x00000016443e7819 */ /* 0x000fe400000012ff */
[----:B------:R-:W-:Y:S01]  /*2ac0*/  LEA.HI.X.SX32 R85, R65, R3, 0x1, P6 ;  /* 0x0000000341557211 */ /* 0x000fe200030f0eff */
[----:B------:R0:W2:Y:S01]  /*2ad0*/  @P0 LDG.E.U16 R60, desc[UR22][R82.64] ;  /* 0x00000016523c0981 */ /* 0x0000a2000c1e1500 */
[----:B------:R-:W-:Y:S01]  /*2ae0*/  PRMT R65, RZ, 0x7610, R65 ;  /* 0x00007610ff417816 */ /* 0x000fe20000000041 */
[----:B-1----:R-:W-:Y:S01]  /*2af0*/  IMAD R89, R150, 0x52, RZ ;  /* 0x0000005296597824 */ /* 0x002fe200078e02ff */
[----:B------:R-:W-:Y:S02]  /*2b00*/  IADD3 R86, P6, PT, R87, R2, RZ ;  /* 0x0000000257567210 */ /* 0x000fe40007fde0ff */
[----:B------:R-:W-:-:S02]  /*2b10*/  LOP3.LUT P0, RZ, R62, 0x1, RZ, 0xc0, !PT ;  /* 0x000000013eff7812 */ /* 0x000fc4000780c0ff */
[----:B------:R-:W-:Y:S01]  /*2b20*/  SHF.R.U64 R62, R68, 0x15, RZ ;  /* 0x00000015443e7819 */ /* 0x000fe200000012ff */
[----:B------:R1:W2:Y:S01]  /*2b30*/  @P5 LDG.E.U16 R65, desc[UR22][R84.64] ;  /* 0x0000001654415981 */ /* 0x0002a2000c1e1500 */
[----:B------:R-:W-:Y:S01]  /*2b40*/  LEA.HI.X.SX32 R87, R61, R3, 0x1, P6 ;  /* 0x000000033d577211 */ /* 0x000fe200030f0eff */
[C---:B0-----:R-:W-:Y:S01]  /*2b50*/  IMAD R83, R150.reuse, 0x29, RZ ;  /* 0x0000002996537824 */ /* 0x041fe200078e02ff */
[----:B------:R-:W-:Y:S01]  /*2b60*/  IADD3 R82, P6, PT, R89, R2, RZ ;  /* 0x0000000259527210 */ /* 0x000fe20007fde0ff */
[----:B------:R-:W-:Y:S01]  /*2b70*/  IMAD R89, R150, 0x54, RZ ;  /* 0x0000005496597824 */ /* 0x000fe200078e02ff */
[----:B------:R-:W-:Y:S02]  /*2b80*/  LOP3.LUT P5, RZ, R62, 0x1, RZ, 0xc0, !PT ;  /* 0x000000013eff7812 */ /* 0x000fe400078ac0ff */
[----:B------:R-:W-:Y:S02]  /*2b90*/  PRMT R62, RZ, 0x7610, R62 ;  /* 0x00007610ff3e7816 */ /* 0x000fe4000000003e */
[----:B------:R-:W-:-:S02]  /*2ba0*/  SHF.R.U64 R64, R68, 0x14, RZ ;  /* 0x0000001444407819 */ /* 0x000fc400000012ff */
[-C--:B------:R-:W-:Y:S02]  /*2bb0*/  LEA.HI.X.SX32 R83, R83, R3.reuse, 0x1, P6 ;  /* 0x0000000353537211 */ /* 0x080fe400030f0eff */
[----:B-1----:R-:W-:Y:S01]  /*2bc0*/  IADD3 R84, P6, PT, R89, R2, RZ ;  /* 0x0000000259547210 */ /* 0x002fe20007fde0ff */
[----:B------:R-:W2:Y:S01]  /*2bd0*/  @P3 LDG.E.U16 R62, desc[UR22][R86.64] ;  /* 0x00000016563e3981 */ /* 0x000ea2000c1e1500 */
[----:B------:R-:W-:Y:S01]  /*2be0*/  PRMT R61, RZ, 0x7610, R61 ;  /* 0x00007610ff3d7816 */ /* 0x000fe2000000003d */
[----:B------:R-:W-:Y:S01]  /*2bf0*/  IMAD R91, R150, 0x56, RZ ;  /* 0x00000056965b7824 */ /* 0x000fe200078e02ff */
[----:B------:R-:W-:Y:S02]  /*2c00*/  LOP3.LUT P3, RZ, R64, 0x1, RZ, 0xc0, !PT ;  /* 0x0000000140ff7812 */ /* 0x000fe4000786c0ff */
[----:B------:R-:W-:Y:S01]  /*2c10*/  LEA.HI.X.SX32 R85, R63, R3, 0x1, P6 ;  /* 0x000000033f557211 */ /* 0x000fe200030f0eff */
[----:B------:R-:W-:Y:S01]  /*2c20*/  IMAD R89, R150, 0x2b, RZ ;  /* 0x0000002b96597824 */ /* 0x000fe200078e02ff */
[----:B------:R-:W-:Y:S01]  /*2c30*/  SHF.R.U64 R64, R68, 0x13, RZ ;  /* 0x0000001344407819 */ /* 0x000fe200000012ff */
[----:B------:R0:W2:Y:S01]  /*2c40*/  @P0 LDG.E.U16 R61, desc[UR22][R82.64] ;  /* 0x00000016523d0981 */ /* 0x0000a2000c1e1500 */
[----:B------:R-:W-:-:S02]  /*2c50*/  PRMT R63, RZ, 0x7610, R63 ;  /* 0x00007610ff3f7816 */ /* 0x000fc4000000003f */
[----:B------:R-:W-:Y:S02]  /*2c60*/  IADD3 R88, P6, PT, R91, R2, RZ ;  /* 0x000000025b587210 */ /* 0x000fe40007fde0ff */
[----:B------:R-:W-:Y:S02]  /*2c70*/  SHF.R.U64 R66, R68, 0x12, RZ ;  /* 0x0000001244427819 */ /* 0x000fe400000012ff */
[----:B------:R-:W-:Y:S01]  /*2c80*/  LOP3.LUT P0, RZ, R64, 0x1, RZ, 0xc0, !PT ;  /* 0x0000000140ff7812 */ /* 0x000fe2000780c0ff */
[----:B------:R1:W2:Y:S01]  /*2c90*/  @P5 LDG.E.U16 R63, desc[UR22][R84.64] ;  /* 0x00000016543f5981 */ /* 0x0002a2000c1e1500 */
[----:B------:R-:W-:Y:S01]  /*2ca0*/  PRMT R64, RZ, 0x7610, R64 ;  /* 0x00007610ff407816 */ /* 0x000fe20000000040 */
[----:B0-----:R-:W-:Y:S01]  /*2cb0*/  IMAD R83, R150, 0x58, RZ ;  /* 0x0000005896537824 */ /* 0x001fe200078e02ff */
[----:B------:R-:W-:Y:S02]  /*2cc0*/  LEA.HI.X.SX32 R89, R89, R3, 0x1, P6 ;  /* 0x0000000359597211 */ /* 0x000fe400030f0eff */
[----:B------:R-:W-:-:S02]  /*2cd0*/  LOP3.LUT P5, RZ, R66, 0x1, RZ, 0xc0, !PT ;  /* 0x0000000142ff7812 */ /* 0x000fc400078ac0ff */
[----:B------:R-:W-:Y:S01]  /*2ce0*/  SHF.R.U64 R66, R68, 0x11, RZ ;  /* 0x0000001144427819 */ /* 0x000fe200000012ff */
[----:B------:R-:W2:Y:S01]  /*2cf0*/  @P3 LDG.E.U16 R64, desc[UR22][R88.64] ;  /* 0x0000001658403981 */ /* 0x000ea2000c1e1500 */
[-C--:B------:R-:W-:Y:S02]  /*2d00*/  IADD3 R82, P6, PT, R83, R2.reuse, RZ ;  /* 0x0000000253527210 */ /* 0x080fe40007fde0ff */
[----:B------:R-:W-:Y:S01]  /*2d10*/  LOP3.LUT P3, RZ, R66, 0x1, RZ, 0xc0, !PT ;  /* 0x0000000142ff7812 */ /* 0x000fe2000786c0ff */
[C---:B-1----:R-:W-:Y:S01]  /*2d20*/  IMAD R85, R150.reuse, 0x5a, RZ ;  /* 0x0000005a96557824 */ /* 0x042fe200078e02ff */
[----:B------:R-:W-:Y:S01]  /*2d30*/  PRMT R66, RZ, 0x7610, R66 ;  /* 0x00007610ff427816 */ /* 0x000fe20000000042 */
[C---:B------:R-:W-:Y:S01]  /*2d40*/  IMAD R87, R150.reuse, 0x5c, RZ ;  /* 0x0000005c96577824 */ /* 0x040fe200078e02ff */
[----:B------:R-:W-:Y:S01]  /*2d50*/  LEA.HI.X.SX32 R83, R59, R3, 0x1, P6 ;  /* 0x000000033b537211 */ /* 0x000fe200030f0eff */
[----:B------:R-:W-:Y:S01]  /*2d60*/  IMAD R59, R150, 0x2d, RZ ;  /* 0x0000002d963b7824 */ /* 0x000fe200078e02ff */
[----:B------:R-:W-:-:S03]  /*2d70*/  IADD3 R84, P6, PT, R85, R2, RZ ;  /* 0x0000000255547210 */ /* 0x000fc60007fde0ff */
[----:B------:R0:W2:Y:S01]  /*2d80*/  @P0 LDG.E.U16 R66, desc[UR22][R82.64] ;  /* 0x0000001652420981 */ /* 0x0000a2000c1e1500 */
[-C--:B------:R-:W-:Y:S02]  /*2d90*/  IADD3 R86, P0, PT, R87, R2.reuse, RZ ;  /* 0x0000000257567210 */ /* 0x080fe40007f1e0ff */
[-C--:B------:R-:W-:Y:S02]  /*2da0*/  LEA.HI.X.SX32 R85, R59, R3.reuse, 0x1, P6 ;  /* 0x000000033b557211 */ /* 0x080fe400030f0eff */
[----:B------:R-:W-:Y:S02]  /*2db0*/  PRMT R59, RZ, 0x7610, R59 ;  /* 0x00007610ff3b7816 */ /* 0x000fe4000000003b */
[-C--:B------:R-:W-:Y:S01]  /*2dc0*/  LEA.HI.X.SX32 R87, R57, R3.reuse, 0x1, P0 ;  /* 0x0000000339577211 */ /* 0x080fe200000f0eff */
[C---:B------:R-:W-:Y:S01]  /*2dd0*/  IMAD R101, R150.reuse, 0x5e, RZ ;  /* 0x0000005e96657824 */ /* 0x040fe200078e02ff */
[----:B------:R-:W-:Y:S01]  /*2de0*/  PRMT R57, RZ, 0x7610, R57 ;  /* 0x00007610ff397816 */ /* 0x000fe20000000039 */
[C---:B------:R-:W-:Y:S01]  /*2df0*/  IMAD R95, R150.reuse, 0x60, RZ ;  /* 0x00000060965f7824 */ /* 0x040fe200078e02ff */
[----:B------:R1:W2:Y:S01]  /*2e00*/  @P5 LDG.E.U16 R59, desc[UR22][R84.64] ;  /* 0x00000016543b5981 */ /* 0x0002a2000c1e1500 */
[C---:B0-----:R-:W-:Y:S01]  /*2e10*/  IMAD R83, R150.reuse, 0x2f, RZ ;  /* 0x0000002f96537824 */ /* 0x041fe200078e02ff */
[-C--:B------:R-:W-:Y:S01]  /*2e20*/  IADD3 R100, P5, PT, R101, R2.reuse, RZ ;  /* 0x0000000265647210 */ /* 0x080fe20007fbe0ff */
[C---:B------:R-:W-:Y:S01]  /*2e30*/  IMAD R97, R150.reuse, 0x62, RZ ;  /* 0x0000006296617824 */ /* 0x040fe200078e02ff */
[----:B------:R0:W2:Y:S01]  /*2e40*/  @P3 LDG.E.U16 R57, desc[UR22][R86.64] ;  /* 0x0000001656393981 */ /* 0x0000a2000c1e1500 */
[C---:B------:R-:W-:Y:S01]  /*2e50*/  IMAD R99, R150.reuse, 0x64, RZ ;  /* 0x0000006496637824 */ /* 0x040fe200078e02ff */
[-C--:B------:R-:W-:Y:S01]  /*2e60*/  IADD3 R94, P3, PT, R95, R2.reuse, RZ ;  /* 0x000000025f5e7210 */ /* 0x080fe20007f7e0ff */
[C---:B------:R-:W-:Y:S01]  /*2e70*/  IMAD R89, R150.reuse, 0x31, RZ ;  /* 0x0000003196597824 */ /* 0x040fe200078e02ff */
[-C--:B------:R-:W-:Y:S01]  /*2e80*/  LEA.HI.X.SX32 R101, R83, R3.reuse, 0x1, P5 ;  /* 0x0000000353657211 */ /* 0x080fe200028f0eff */
[C---:B------:R-:W-:Y:S01]  /*2e90*/  IMAD R119, R150.reuse, 0x66, RZ ;  /* 0x0000006696777824 */ /* 0x040fe200078e02ff */
[----:B-1----:R-:W-:Y:S01]  /*2ea0*/  IADD3 R84, P5, PT, R97, R2, RZ ;  /* 0x0000000261547210 */ /* 0x002fe20007fbe0ff */
[----:B------:R-:W-:Y:S01]  /*2eb0*/  IMAD R121, R150, 0x68, RZ ;  /* 0x0000006896797824 */ /* 0x000fe200078e02ff */
[----:B------:R-:W-:-:S02]  /*2ec0*/  LEA.HI.X.SX32 R95, R35, R3, 0x1, P3 ;  /* 0x00000003235f7211 */ /* 0x000fc400018f0eff */
[-C--:B------:R-:W-:Y:S01]  /*2ed0*/  IADD3 R96, P3, PT, R99, R2.reuse, RZ ;  /* 0x0000000263607210 */ /* 0x080fe20007f7e0ff */
[C---:B------:R-:W-:Y:S01]  /*2ee0*/  IMAD R91, R150.reuse, 0x33, RZ ;  /* 0x00000033965b7824 */ /* 0x040fe200078e02ff */
[-C--:B------:R-:W-:Y:S01]  /*2ef0*/  LEA.HI.X.SX32 R85, R89, R3.reuse, 0x1, P5 ;  /* 0x0000000359557211 */ /* 0x080fe200028f0eff */
[C---:B0-----:R-:W-:Y:S01]  /*2f00*/  IMAD R87, R150.reuse, 0x6a, RZ ;  /* 0x0000006a96577824 */ /* 0x041fe200078e02ff */
[-C--:B------:R-:W-:Y:S01]  /*2f10*/  IADD3 R82, P5, PT, R119, R2.reuse, RZ ;  /* 0x0000000277527210 */ /* 0x080fe20007fbe0ff */
[C---:B------:R-:W-:Y:S01]  /*2f20*/  IMAD R123, R150.reuse, 0x6c, RZ ;  /* 0x0000006c967b7824 */ /* 0x040fe200078e02ff */
[-C--:B------:R-:W-:Y:S02]  /*2f30*/  LEA.HI.X.SX32 R97, R55, R3.reuse, 0x1, P3 ;  /* 0x0000000337617211 */ /* 0x080fe400018f0eff */
[-C--:B------:R-:W-:Y:S01]  /*2f40*/  IADD3 R98, P3, PT, R121, R2.reuse, RZ ;  /* 0x0000000279627210 */ /* 0x080fe20007f7e0ff */
[C---:B------:R-:W-:Y:S01]  /*2f50*/  IMAD R93, R150.reuse, 0x35, RZ ;  /* 0x00000035965d7824 */ /* 0x040fe200078e02ff */
[-C--:B------:R-:W-:Y:S01]  /*2f60*/  LEA.HI.X.SX32 R83, R91, R3.reuse, 0x1, P5 ;  /* 0x000000035b537211 */ /* 0x080fe200028f0eff */
[C---:B------:R-:W-:Y:S01]  /*2f70*/  IMAD R125, R150.reuse, 0x6e, RZ ;  /* 0x0000006e967d7824 */ /* 0x040fe200078e02ff */
[----:B------:R-:W-:Y:S01]  /*2f80*/  IADD3 R86, P5, PT, R87, R2, RZ ;  /* 0x0000000257567210 */ /* 0x000fe20007fbe0ff */
[----:B------:R-:W-:Y:S01]  /*2f90*/  IMAD R127, R150, 0x70, RZ ;  /* 0x00000070967f7824 */ /* 0x000fe200078e02ff */
[----:B------:R-:W-:-:S02]  /*2fa0*/  LEA.HI.X.SX32 R99, R33, R3, 0x1, P3 ;  /* 0x0000000321637211 */ /* 0x000fc400018f0eff */
[-C--:B------:R-:W-:Y:S01]  /*2fb0*/  IADD3 R92, P3, PT, R123, R2.reuse, RZ ;  /* 0x000000027b5c7210 */ /* 0x080fe20007f7e0ff */
[C---:B------:R-:W-:Y:S01]  /*2fc0*/  IMAD R103, R150.reuse, 0x37, RZ ;  /* 0x0000003796677824 */ /* 0x040fe200078e02ff */
[-C--:B------:R-:W-:Y:S01]  /*2fd0*/  LEA.HI.X.SX32 R87, R93, R3.reuse, 0x1, P5 ;  /* 0x000000035d577211 */ /* 0x080fe200028f0eff */
[C---:B------:R-:W-:Y:S01]  /*2fe0*/  IMAD R129, R150.reuse, 0x72, RZ ;  /* 0x0000007296817824 */ /* 0x040fe200078e02ff */
[-C--:B------:R-:W-:Y:S01]  /*2ff0*/  IADD3 R88, P5, PT, R125, R2.reuse, RZ ;  /* 0x000000027d587210 */ /* 0x080fe20007fbe0ff */
[C---:B------:R-:W-:Y:S01]  /*3000*/  IMAD R131, R150.reuse, 0x74, RZ ;  /* 0x0000007496837824 */ /* 0x040fe200078e02ff */
[-C--:B------:R-:W-:Y:S02]  /*3010*/  LEA.HI.X.SX32 R93, R31, R3.reuse, 0x1, P3 ;  /* 0x000000031f5d7211 */ /* 0x080fe400018f0eff */
[-C--:B------:R-:W-:Y:S01]  /*3020*/  IADD3 R102, P3, PT, R127, R2.reuse, RZ ;  /* 0x000000027f667210 */ /* 0x080fe20007f7e0ff */
[C---:B------:R-:W-:Y:S01]  /*3030*/  IMAD R107, R150.reuse, 0x39, RZ ;  /* 0x00000039966b7824 */ /* 0x040fe200078e02ff */
[-C--:B------:R-:W-:Y:S01]  /*3040*/  LEA.HI.X.SX32 R89, R103, R3.reuse, 0x1, P5 ;  /* 0x0000000367597211 */ /* 0x080fe200028f0eff */
[C---:B------:R-:W-:Y:S01]  /*3050*/  IMAD R133, R150.reuse, 0x76, RZ ;  /* 0x0000007696857824 */ /* 0x040fe200078e02ff */
[----:B------:R-:W-:Y:S01]  /*3060*/  LEA.HI.X.SX32 R103, R105, R3, 0x1, P3 ;  /* 0x0000000369677211 */ /* 0x000fe200018f0eff */
[----:B------:R-:W-:Y:S01]  /*3070*/  IMAD R135, R150, 0x78, RZ ;  /* 0x0000007896877824 */ /* 0x000fe200078e02ff */
[----:B------:R-:W-:-:S02]  /*3080*/  IADD3 R90, P5, PT, R129, R2, RZ ;  /* 0x00000002815a7210 */ /* 0x000fc40007fbe0ff */
[-C--:B------:R-:W-:Y:S02]  /*3090*/  IADD3 R104, P3, PT, R131, R2.reuse, RZ ;  /* 0x0000000283687210 */ /* 0x080fe40007f7e0ff */
[----:B------:R-:W-:Y:S01]  /*30a0*/  SHF.R.U64 R70, R68, 0x10, RZ ;  /* 0x0000001044467819 */ /* 0x000fe200000012ff */
[C---:B------:R-:W-:Y:S01]  /*30b0*/  IMAD R111, R150.reuse, 0x3b, RZ ;  /* 0x0000003b966f7824 */ /* 0x040fe200078e02ff */
[-C--:B------:R-:W-:Y:S01]  /*30c0*/  LEA.HI.X.SX32 R91, R107, R3.reuse, 0x1, P5 ;  /* 0x000000036b5b7211 */ /* 0x080fe200028f0eff */
[C---:B------:R-:W-:Y:S01]  /*30d0*/  IMAD R55, R150.reuse, 0x7a, RZ ;  /* 0x0000007a96377824 */ /* 0x040fe200078e02ff */
[----:B------:R-:W-:Y:S01]  /*30e0*/  LEA.HI.X.SX32 R105, R109, R3, 0x1, P3 ;  /* 0x000000036d697211 */ /* 0x000fe200018f0eff */
[----:B------:R-:W-:Y:S01]  /*30f0*/  IMAD R33, R150, 0x7c, RZ ;  /* 0x0000007c96217824 */ /* 0x000fe200078e02ff */
[----:B------:R-:W-:Y:S02]  /*3100*/  LOP3.LUT P6, RZ, R70, 0x1, RZ, 0xc0, !PT ;  /* 0x0000000146ff7812 */ /* 0x000fe400078cc0ff */
[----:B------:R-:W-:-:S02]  /*3110*/  IADD3 R106, P5, PT, R133, R2, RZ ;  /* 0x00000002856a7210 */ /* 0x000fc40007fbe0ff */
[-C--:B------:R-:W-:Y:S02]  /*3120*/  IADD3 R108, P3, PT, R135, R2.reuse, RZ ;  /* 0x00000002876c7210 */ /* 0x080fe40007f7e0ff */
[----:B------:R-:W-:Y:S01]  /*3130*/  SHF.R.U64 R70, R68, 0xf, RZ ;  /* 0x0000000f44467819 */ /* 0x000fe200000012ff */
[C---:B------:R-:W-:Y:S01]  /*3140*/  IMAD R35, R150.reuse, 0x3d, RZ ;  /* 0x0000003d96237824 */ /* 0x040fe200078e02ff */
[-C--:B------:R-:W-:Y:S01]  /*3150*/  LEA.HI.X.SX32 R107, R111, R3.reuse, 0x1, P5 ;  /* 0x000000036f6b7211 */ /* 0x080fe200028f0eff */
[----:B------:R-:W-:Y:S01]  /*3160*/  IMAD R119, R150, 0x7e, RZ ;  /* 0x0000007e96777824 */ /* 0x000fe200078e02ff */
[----:B------:R-:W-:Y:S02]  /*3170*/  LEA.HI.X.SX32 R109, R113, R3, 0x1, P3 ;  /* 0x00000003716d7211 */ /* 0x000fe400018f0eff */
[----:B------:R-:W-:Y:S02]  /*3180*/  LOP3.LUT P0, RZ, R70, 0x1, RZ, 0xc0, !PT ;  /* 0x0000000146ff7812 */ /* 0x000fe4000780c0ff */
[----:B------:R-:W-:-:S02]  /*3190*/  IADD3 R110, P5, PT, R55, R2, RZ ;  /* 0x00000002376e7210 */ /* 0x000fc40007fbe0ff */
[-C--:B------:R-:W-:Y:S02]  /*31a0*/  IADD3 R112, P3, PT, R33, R2.reuse, RZ ;  /* 0x0000000221707210 */ /* 0x080fe40007f7e0ff */
[----:B------:R-:W-:Y:S01]  /*31b0*/  SHF.R.U64 R70, R68, 0xe, RZ ;  /* 0x0000000e44467819 */ /* 0x000fe200000012ff */
[----:B------:R-:W-:Y:S01]  /*31c0*/  IMAD R31, R150, 0x3f, RZ ;  /* 0x0000003f961f7824 */ /* 0x000fe200078e02ff */
[-C--:B------:R-:W-:Y:S02]  /*31d0*/  LEA.HI.X.SX32 R111, R35, R3.reuse, 0x1, P5 ;  /* 0x00000003236f7211 */ /* 0x080fe400028f0eff */
[----:B------:R-:W-:Y:S02]  /*31e0*/  LEA.HI.X.SX32 R113, R117, R3, 0x1, P3 ;  /* 0x0000000375717211 */ /* 0x000fe400018f0eff */
[----:B------:R-:W-:Y:S02]  /*31f0*/  IADD3 R116, P5, PT, R119, R2, RZ ;  /* 0x0000000277747210 */ /* 0x000fe40007fbe0ff */
[----:B------:R-:W-:-:S02]  /*3200*/  LOP3.LUT P3, RZ, R70, 0x1, RZ, 0xc0, !PT ;  /* 0x0000000146ff7812 */ /* 0x000fc4000786c0ff */
[C---:B------:R-:W-:Y:S02]  /*3210*/  SHF.R.U64 R33, R68.reuse, 0xd, RZ ;  /* 0x0000000d44217819 */ /* 0x040fe400000012ff */
[----:B------:R-:W-:Y:S02]  /*3220*/  PRMT R70, RZ, 0x7610, R70 ;  /* 0x00007610ff467816 */ /* 0x000fe40000000046 */
[----:B------:R-:W-:Y:S02]  /*3230*/  LEA.HI.X.SX32 R117, R31, R3, 0x1, P5 ;  /* 0x000000031f757211 */ /* 0x000fe400028f0eff */
[----:B------:R-:W-:Y:S02]  /*3240*/  LOP3.LUT P5, RZ, R33, 0x1, RZ, 0xc0, !PT ;  /* 0x0000000121ff7812 */ /* 0x000fe400078ac0ff */
[----:B------:R-:W-:Y:S01]  /*3250*/  SHF.R.U64 R31, R68, 0xc, RZ ;  /* 0x0000000c441f7819 */ /* 0x000fe200000012ff */
[----:B------:R0:W5:Y:S01]  /*3260*/  @!P4 LDG.E.U16 R70, desc[UR22][R2.64] ;  /* 0x000000160246c981 */ /* 0x000162000c1e1500 */
[----:B------:R-:W-:-:S02]  /*3270*/  PRMT R119, RZ, 0x7610, R119 ;  /* 0x00007610ff777816 */ /* 0x000fc40000000077 */
[----:B------:R-:W-:Y:S02]  /*3280*/  PRMT R74, RZ, 0x7610, R74 ;  /* 0x00007610ff4a7816 */ /* 0x000fe4000000004a */
[----:B------:R-:W-:Y:S02]  /*3290*/  LOP3.LUT P4, RZ, R31, 0x1, RZ, 0xc0, !PT ;  /* 0x000000011fff7812 */ /* 0x000fe4000788c0ff */
[C---:B------:R-:W-:Y:S01]  /*32a0*/  SHF.R.U64 R31, R68.reuse, 0xb, RZ ;  /* 0x0000000b441f7819 */ /* 0x040fe200000012ff */
[----:B------:R-:W5:Y:S01]  /*32b0*/  @P3 LDG.E.U16 R119, desc[UR22][R84.64] ;  /* 0x0000001654773981 */ /* 0x000f62000c1e1500 */
[----:B0-----:R-:W-:Y:S02]  /*32c0*/  SHF.R.U64 R2, R68, 0x9, RZ ;  /* 0x0000000944027819 */ /* 0x001fe400000012ff */
[----:B------:R-:W-:Y:S01]  /*32d0*/  PRMT R78, RZ, 0x7610, R78 ;  /* 0x00007610ff4e7816 */ /* 0x000fe2000000004e */
[----:B------:R0:W5:Y:S01]  /*32e0*/  @P6 LDG.E.U16 R74, desc[UR22][R100.64] ;  /* 0x00000016644a6981 */ /* 0x000162000c1e1500 */
[----:B------:R-:W-:-:S02]  /*32f0*/  PRMT R76, RZ, 0x7610, R76 ;  /* 0x00007610ff4c7816 */ /* 0x000fc4000000004c */
[----:B------:R-:W-:Y:S02]  /*3300*/  LOP3.LUT P3, RZ, R2, 0x1, RZ, 0xc0, !PT ;  /* 0x0000000102ff7812 */ /* 0x000fe4000786c0ff */
[----:B------:R-:W-:Y:S01]  /*3310*/  LOP3.LUT P6, RZ, R31, 0x1, RZ, 0xc0, !PT ;  /* 0x000000011fff7812 */ /* 0x000fe200078cc0ff */
[----:B------:R-:W5:Y:S01]  /*3320*/  @P5 LDG.E.U16 R78, desc[UR22][R96.64] ;  /* 0x00000016604e5981 */ /* 0x000f62000c1e1500 */
[C---:B------:R-:W-:Y:S02]  /*3330*/  SHF.R.U64 R2, R68.reuse, 0x8, RZ ;  /* 0x0000000844027819 */ /* 0x040fe400000012ff */
[----:B------:R-:W-:Y:S01]  /*3340*/  SHF.R.U64 R31, R68, 0xa, RZ ;  /* 0x0000000a441f7819 */ /* 0x000fe200000012ff */
[----:B------:R1:W5:Y:S01]  /*3350*/  @P0 LDG.E.U16 R76, desc[UR22][R94.64] ;  /* 0x000000165e4c0981 */ /* 0x000362000c1e1500 */
[----:B0-----:R-:W-:Y:S02]  /*3360*/  PRMT R101, RZ, 0x7610, R101 ;  /* 0x00007610ff657816 */ /* 0x001fe40000000065 */
[----:B------:R-:W-:-:S02]  /*3370*/  LOP3.LUT P5, RZ, R2, 0x1, RZ, 0xc0, !PT ;  /* 0x0000000102ff7812 */ /* 0x000fc400078ac0ff */
[----:B------:R-:W-:Y:S02]  /*3380*/  LOP3.LUT P0, RZ, R31, 0x1, RZ, 0xc0, !PT ;  /* 0x000000011fff7812 */ /* 0x000fe4000780c0ff */
[----:B------:R-:W-:Y:S01]  /*3390*/  SHF.R.U64 R2, R68, 0x7, RZ ;  /* 0x0000000744027819 */ /* 0x000fe200000012ff */
[----:B------:R-:W5:Y:S01]  /*33a0*/  @P4 LDG.E.U16 R101, desc[UR22][R82.64] ;  /* 0x0000001652654981 */ /* 0x000f62000c1e1500 */
[----:B------:R-:W-:Y:S02]  /*33b0*/  PRMT R80, RZ, 0x7610, R80 ;  /* 0x00007610ff507816 */ /* 0x000fe40000000050 */
[----:B------:R-:W-:Y:S02]  /*33c0*/  LOP3.LUT P4, RZ, R2, 0x1, RZ, 0xc0, !PT ;  /* 0x0000000102ff7812 */ /* 0x000fe4000788c0ff */
[----:B------:R-:W-:Y:S02]  /*33d0*/  SHF.R.U64 R2, R68, 0x6, RZ ;  /* 0x0000000644027819 */ /* 0x000fe400000012ff */
[----:B------:R-:W-:Y:S01]  /*33e0*/  PRMT R85, RZ, 0x7610, R85 ;  /* 0x00007610ff557816 */ /* 0x000fe20000000055 */
[----:B------:R-:W5:Y:S01]  /*33f0*/  @P6 LDG.E.U16 R80, desc[UR22][R98.64] ;  /* 0x0000001662506981 */ /* 0x000f62000c1e1500 */
[----:B------:R-:W-:-:S02]  /*3400*/  LOP3.LUT P6, RZ, R2, 0x1, RZ, 0xc0, !PT ;  /* 0x0000000102ff7812 */ /* 0x000fc400078cc0ff */
[----:B------:R-:W-:Y:S02]  /*3410*/  SHF.R.U64 R2, R68, 0x5, RZ ;  /* 0x0000000544027819 */ /* 0x000fe400000012ff */
[----:B------:R-:W-:Y:S01]  /*3420*/  PRMT R84, RZ, 0x7610, R84 ;  /* 0x00007610ff547816 */ /* 0x000fe20000000054 */
[----:B------:R0:W5:Y:S01]  /*3430*/  @P0 LDG.E.U16 R85, desc[UR22][R86.64] ;  /* 0x0000001656550981 */ /* 0x000162000c1e1500 */
[----:B------:R-:W-:Y:S02]  /*3440*/  LOP3.LUT P0, RZ, R2, 0x1, RZ, 0xc0, !PT ;  /* 0x0000000102ff7812 */ /* 0x000fe4000780c0ff */
[----:B------:R-:W-:Y:S02]  /*3450*/  SHF.R.U64 R2, R68, 0x4, RZ ;  /* 0x0000000444027819 */ /* 0x000fe400000012ff */
[----:B-1----:R-:W-:Y:S01]  /*3460*/  PRMT R95, RZ, 0x7610, R95 ;  /* 0x00007610ff5f7816 */ /* 0x002fe2000000005f */
[----:B------:R1:W5:Y:S01]  /*3470*/  @P3 LDG.E.U16 R84, desc[UR22][R92.64] ;  /* 0x000000165c543981 */ /* 0x000362000c1e1500 */
[----:B------:R-:W-:-:S02]  /*3480*/  LOP3.LUT P3, RZ, R2, 0x1, RZ, 0xc0, !PT ;  /* 0x0000000102ff7812 */ /* 0x000fc4000786c0ff */
[----:B------:R-:W-:Y:S02]  /*3490*/  SHF.R.U64 R2, R68, 0x3, RZ ;  /* 0x0000000344027819 */ /* 0x000fe400000012ff */
[----:B------:R-:W-:Y:S01]  /*34a0*/  PRMT R94, RZ, 0x7610, R94 ;  /* 0x00007610ff5e7816 */ /* 0x000fe2000000005e */
[----:B------:R1:W5:Y:S01]  /*34b0*/  @P5 LDG.E.U16 R95, desc[UR22][R88.64] ;  /* 0x00000016585f5981 */ /* 0x000362000c1e1500 */
[----:B0-----:R-:W-:Y:S02]  /*34c0*/  PRMT R87, RZ, 0x7610, R87 ;  /* 0x00007610ff577816 */ /* 0x001fe40000000057 */
[----:B------:R-:W-:Y:S02]  /*34d0*/  LOP3.LUT P5, RZ, R2, 0x1, RZ, 0xc0, !PT ;  /* 0x0000000102ff7812 */ /* 0x000fe400078ac0ff */
[C---:B------:R-:W-:Y:S01]  /*34e0*/  SHF.R.U64 R2, R68.reuse, 0x2, RZ ;  /* 0x0000000244027819 */ /* 0x040fe200000012ff */
[----:B------:R-:W5:Y:S01]  /*34f0*/  @P4 LDG.E.U16 R94, desc[UR22][R102.64] ;  /* 0x00000016665e4981 */ /* 0x000f62000c1e1500 */
[----:B------:R-:W-:-:S02]  /*3500*/  SHF.R.U64 R68, R68, 0x1, RZ ;  /* 0x0000000144447819 */ /* 0x000fc400000012ff */
[----:B------:R-:W-:Y:S01]  /*3510*/  LOP3.LUT P4, RZ, R2, 0x1, RZ, 0xc0, !PT ;  /* 0x0000000102ff7812 */ /* 0x000fe2000788c0ff */
[----:B------:R0:W5:Y:S01]  /*3520*/  @P6 LDG.E.U16 R87, desc[UR22][R90.64] ;  /* 0x000000165a576981 */ /* 0x000162000c1e1500 */
[----:B------:R-:W-:Y:S02]  /*3530*/  LOP3.LUT P6, RZ, R68, 0x1, RZ, 0xc0, !PT ;  /* 0x0000000144ff7812 */ /* 0x000fe400078cc0ff */
[----:B------:R-:W-:Y:S02]  /*3540*/  PRMT R86, RZ, 0x7610, R86 ;  /* 0x00007610ff567816 */ /* 0x000fe40000000056 */
[----:B-1----:R-:W-:Y:S02]  /*3550*/  PRMT R93, RZ, 0x7610, R93 ;  /* 0x00007610ff5d7816 */ /* 0x002fe4000000005d */
[----:B------:R-:W-:Y:S02]  /*3560*/  PRMT R88, RZ, 0x7610, R88 ;  /* 0x00007610ff587816 */ /* 0x000fe40000000058 */
[----:B------:R-:W-:Y:S01]  /*3570*/  PRMT R89, RZ, 0x7610, R89 ;  /* 0x00007610ff597816 */ /* 0x000fe20000000059 */
[----:B------:R-:W5:Y:S01]  /*3580*/  @P0 LDG.E.U16 R86, desc[UR22][R104.64] ;  /* 0x0000001668560981 */ /* 0x000f62000c1e1500 */
[----:B------:R-:W-:-:S02]  /*3590*/  PRMT R92, RZ, 0x7610, R92 ;  /* 0x00007610ff5c7816 */ /* 0x000fc4000000005c */
[----:B------:R-:W-:Y:S01]  /*35a0*/  PRMT R97, RZ, 0x7610, R97 ;  /* 0x00007610ff617816 */ /* 0x000fe20000000061 */
[----:B------:R-:W5:Y:S04]  /*35b0*/  @P3 LDG.E.U16 R93, desc[UR22][R106.64] ;  /* 0x000000166a5d3981 */ /* 0x000f68000c1e1500 */
[----:B------:R-:W5:Y:S04]  /*35c0*/  @P5 LDG.E.U16 R88, desc[UR22][R108.64] ;  /* 0x000000166c585981 */ /* 0x000f68000c1e1500 */
[----:B------:R-:W5:Y:S04]  /*35d0*/  @P4 LDG.E.U16 R89, desc[UR22][R110.64] ;  /* 0x000000166e594981 */ /* 0x000f68000c1e1500 */
[----:B------:R-:W5:Y:S04]  /*35e0*/  @P6 LDG.E.U16 R92, desc[UR22][R112.64] ;  /* 0x00000016705c6981 */ /* 0x000f68000c1e1500 */
[----:B------:R-:W5:Y:S01]  /*35f0*/  @!P2 LDG.E.U16 R97, desc[UR22][R116.64] ;  /* 0x000000167461a981 */ /* 0x000f62000c1e1500 */
[----:B------:R-:W-:-:S04]  /*3600*/  IABS R68, R115 ;  /* 0x0000007300447213 */ /* 0x000fc80000000000 */
[----:B------:R-:W1:Y:S08]  /*3610*/  I2F.RP R31, R68 ;  /* 0x00000044001f7306 */ /* 0x000e700000209400 */
[----:B-1----:R-:W1:Y:S01]  /*3620*/  MUFU.RCP R31, R31 ;  /* 0x0000001f001f7308 */ /* 0x002e620000001000 */
[----:B------:R-:W-:Y:S01]  /*3630*/  SHF.R.U32.HI R3, RZ, 0x6, R50 ;  /* 0x00000006ff037819 */ /* 0x000fe20000011632 */
[----:B------:R-:W-:-:S02]  /*3640*/  IMAD.SHL.U32 R2, R9, 0x10, RZ ;  /* 0x0000001009027824 */ /* 0x000fc400078e00ff */
[----:B-1----:R-:W-:-:S04]  /*3650*/  VIADD R82, R31, 0xffffffe ;  /* 0x0ffffffe1f527836 */ /* 0x002fc80000000000 */
[----:B------:R1:W3:Y:S01]  /*3660*/  F2I.FTZ.U32.TRUNC.NTZ R83, R82 ;  /* 0x0000005200537305 */ /* 0x0002e2000021f000 */
[----:B------:R-:W-:-:S04]  /*3670*/  SGXT.U32 R3, R3, 0x2 ;  /* 0x000000020303781a */ /* 0x000fc80000000000 */
[----:B------:R-:W-:Y:S01]  /*3680*/  LOP3.LUT R3, R2, R3, RZ, 0xfc, !PT ;  /* 0x0000000302037212 */ /* 0x000fe200078efcff */
[----:B-1----:R-:W-:-:S03]  /*3690*/  IMAD.MOV.U32 R82, RZ, RZ, RZ ;  /* 0x000000ffff527224 */ /* 0x002fc600078e00ff */
[----:B0-----:R-:W-:Y:S01]  /*36a0*/  LOP3.LUT R91, R3, 0x4, RZ, 0xfc, !PT ;  /* 0x00000004035b7812 */ /* 0x001fe200078efcff */
[----:B---3--:R-:W-:-:S04]  /*36b0*/  IMAD.MOV R33, RZ, RZ, -R83 ;  /* 0x000000ffff217224 */ /* 0x008fc800078e0a53 */
[----:B------:R-:W-:Y:S01]  /*36c0*/  IMAD R9, R33, R68, RZ ;  /* 0x0000004421097224 */ /* 0x000fe200078e02ff */
[----:B------:R-:W-:Y:S02]  /*36d0*/  IABS R35, R3 ;  /* 0x0000000300237213 */ /* 0x000fe40000000000 */
[----:B------:R-:W-:Y:S01]  /*36e0*/  IABS R55, R91 ;  /* 0x0000005b00377213 */ /* 0x000fe20000000000 */
[----:B------:R-:W-:Y:S01]  /*36f0*/  IMAD.HI.U32 R83, R83, R9, R82 ;  /* 0x0000000953537227 */ /* 0x000fe200078e0052 */
[C---:B------:R-:W-:Y:S02]  /*3700*/  LOP3.LUT R96, R3.reuse, 0x8, RZ, 0xfc, !PT ;  /* 0x0000000803607812 */ /* 0x040fe400078efcff */
[----:B------:R-:W-:-:S03]  /*3710*/  LOP3.LUT R98, R3, 0xc, RZ, 0xfc, !PT ;  /* 0x0000000c03627812 */ /* 0x000fc600078efcff */
[----:B------:R-:W-:-:S04]  /*3720*/  IMAD.HI.U32 R9, R83, R35, RZ ;  /* 0x0000002353097227 */ /* 0x000fc800078e00ff */
[----:B------:R-:W-:Y:S01]  /*3730*/  IMAD.HI.U32 R31, R83, R55, RZ ;  /* 0x00000037531f7227 */ /* 0x000fe200078e00ff */
[----:B------:R-:W-:Y:S02]  /*3740*/  IABS R82, R96 ;  /* 0x0000006000527213 */ /* 0x000fe40000000000 */
[----:B------:R-:W-:Y:S01]  /*3750*/  IABS R90, R98 ;  /* 0x00000062005a7213 */ /* 0x000fe20000000000 */
[----:B------:R-:W-:Y:S02]  /*3760*/  IMAD.MOV R9, RZ, RZ, -R9 ;  /* 0x000000ffff097224 */ /* 0x000fe400078e0a09 */
[----:B------:R-:W-:Y:S02]  /*3770*/  IMAD.MOV R31, RZ, RZ, -R31 ;  /* 0x000000ffff1f7224 */ /* 0x000fe400078e0a1f */
[C---:B------:R-:W-:Y:S02]  /*3780*/  IMAD R9, R68.reuse, R9, R35 ;  /* 0x0000000944097224 */ /* 0x040fe400078e0223 */
[----:B------:R-:W-:-:S02]  /*3790*/  IMAD R31, R68, R31, R55 ;  /* 0x0000001f441f7224 */ /* 0x000fc400078e0237 */
[----:B------:R-:W-:Y:S01]  /*37a0*/  IMAD.HI.U32 R33, R83, R82, RZ ;  /* 0x0000005253217227 */ /* 0x000fe200078e00ff */
[----:B------:R-:W-:-:S03]  /*37b0*/  ISETP.GT.U32.AND P0, PT, R68, R9, PT ;  /* 0x000000094400720c */ /* 0x000fc60003f04070 */
[----:B------:R-:W-:Y:S01]  /*37c0*/  IMAD.HI.U32 R83, R83, R90, RZ ;  /* 0x0000005a53537227 */ /* 0x000fe200078e00ff */
[----:B------:R-:W-:-:S03]  /*37d0*/  ISETP.GT.U32.AND P2, PT, R68, R31, PT ;  /* 0x0000001f4400720c */ /* 0x000fc60003f44070 */
[----:B------:R-:W-:Y:S02]  /*37e0*/  IMAD.MOV R33, RZ, RZ, -R33 ;  /* 0x000000ffff217224 */ /* 0x000fe400078e0a21 */
[----:B------:R-:W-:Y:S02]  /*37f0*/  IMAD.MOV R83, RZ, RZ, -R83 ;  /* 0x000000ffff537224 */ /* 0x000fe400078e0a53 */
[C---:B------:R-:W-:Y:S02]  /*3800*/  IMAD R33, R68.reuse, R33, R82 ;  /* 0x0000002144217224 */ /* 0x040fe400078e0252 */
[----:B------:R-:W-:-:S03]  /*3810*/  IMAD R35, R68, R83, R90 ;  /* 0x0000005344237224 */ /* 0x000fc600078e025a */
[C---:B------:R-:W-:Y:S02]  /*3820*/  ISETP.GT.U32.AND P3, PT, R68.reuse, R33, PT ;  /* 0x000000214400720c */ /* 0x040fe40003f64070 */
[----:B------:R-:W-:Y:S01]  /*3830*/  ISETP.GT.U32.AND P4, PT, R68, R35, PT ;  /* 0x000000234400720c */ /* 0x000fe20003f84070 */
[--C-:B------:R-:W-:Y:S02]  /*3840*/  @!P0 IMAD.IADD R9, R9, 0x1, -R68.reuse ;  /* 0x0000000109098824 */ /* 0x100fe400078e0a44 */
[----:B------:R-:W-:-:S03]  /*3850*/  @!P2 IMAD.IADD R31, R31, 0x1, -R68 ;  /* 0x000000011f1fa824 */ /* 0x000fc600078e0a44 */
[C---:B------:R-:W-:Y:S02]  /*3860*/  ISETP.GT.U32.AND P5, PT, R68.reuse, R9, PT ;  /* 0x000000094400720c */ /* 0x040fe40003fa4070 */
[----:B------:R-:W-:-:S03]  /*3870*/  ISETP.GT.U32.AND P6, PT, R68, R31, PT ;  /* 0x0000001f4400720c */ /* 0x000fc60003fc4070 */
[--C-:B------:R-:W-:Y:S02]  /*3880*/  @!P3 IMAD.IADD R33, R33, 0x1, -R68.reuse ;  /* 0x000000012121b824 */ /* 0x100fe400078e0a44 */
[----:B------:R-:W-:-:S03]  /*3890*/  @!P4 IMAD.IADD R35, R35, 0x1, -R68 ;  /* 0x000000012323c824 */ /* 0x000fc600078e0a44 */
[C---:B------:R-:W-:Y:S02]  /*38a0*/  ISETP.GT.U32.AND P0, PT, R68.reuse, R33, PT ;  /* 0x000000214400720c */ /* 0x040fe40003f04070 */
[----:B------:R-:W-:Y:S01]  /*38b0*/  ISETP.GT.U32.AND P2, PT, R68, R35, PT ;  /* 0x000000234400720c */ /* 0x000fe20003f44070 */
[--C-:B------:R-:W-:Y:S01]  /*38c0*/  @!P5 IMAD.IADD R9, R9, 0x1, -R68.reuse ;  /* 0x000000010909d824 */ /* 0x100fe200078e0a44 */
[----:B------:R-:W-:Y:S01]  /*38d0*/  ISETP.GE.AND P3, PT, R3, RZ, PT ;  /* 0x000000ff0300720c */ /* 0x000fe20003f66270 */
[----:B------:R-:W-:Y:S01]  /*38e0*/  @!P6 IMAD.IADD R31, R31, 0x1, -R68 ;  /* 0x000000011f1fe824 */ /* 0x000fe200078e0a44 */
[----:B------:R-:W-:Y:S02]  /*38f0*/  ISETP.GE.AND P4, PT, R91, RZ, PT ;  /* 0x000000ff5b00720c */ /* 0x000fe40003f86270 */
[----:B------:R-:W-:Y:S02]  /*3900*/  ISETP.GE.AND P5, PT, R96, RZ, PT ;  /* 0x000000ff6000720c */ /* 0x000fe40003fa6270 */
[----:B------:R-:W-:Y:S01]  /*3910*/  ISETP.GE.AND P6, PT, R98, RZ, PT ;  /* 0x000000ff6200720c */ /* 0x000fe20003fc6270 */
[----:B------:R-:W-:-:S02]  /*3920*/  UIADD3 UR11, UPT, UPT, UR8, 0x20, URZ ;  /* 0x00000020080b7890 */ /* 0x000fc4000fffe0ff */
[--C-:B------:R-:W-:Y:S02]  /*3930*/  @!P0 IMAD.IADD R33, R33, 0x1, -R68.reuse ;  /* 0x0000000121218824 */ /* 0x100fe400078e0a44 */
[----:B------:R-:W-:Y:S02]  /*3940*/  @!P2 IMAD.IADD R35, R35, 0x1, -R68 ;  /* 0x000000012323a824 */ /* 0x000fe400078e0a44 */
[----:B------:R-:W-:Y:S01]  /*3950*/  VIADD R7, R7, UR11 ;  /* 0x0000000b07077c36 */ /* 0x000fe20008000000 */
[----:B------:R-:W-:Y:S01]  /*3960*/  ISETP.NE.AND P2, PT, R115, RZ, PT ;  /* 0x000000ff7300720c */ /* 0x000fe20003f45270 */
[----:B------:R-:W-:Y:S01]  /*3970*/  VIADD R3, R4, 0x3f ;  /* 0x0000003f04037836 */ /* 0x000fe20000000000 */
[----:B------:R-:W-:Y:S01]  /*3980*/  LOP3.LUT R68, RZ, R115, RZ, 0x33, !PT ;  /* 0x00000073ff447212 */ /* 0x000fe200078e33ff */
[----:B------:R-:W-:Y:S02]  /*3990*/  @!P3 IMAD.MOV R9, RZ, RZ, -R9 ;  /* 0x000000ffff09b224 */ /* 0x000fe400078e0a09 */
[----:B------:R-:W-:-:S02]  /*39a0*/  @!P4 IMAD.MOV R31, RZ, RZ, -R31 ;  /* 0x000000ffff1fc224 */ /* 0x000fc400078e0a1f */
[----:B------:R-:W-:Y:S02]  /*39b0*/  @!P5 IMAD.MOV R33, RZ, RZ, -R33 ;  /* 0x000000ffff21d224 */ /* 0x000fe400078e0a21 */
[----:B------:R-:W-:Y:S01]  /*39c0*/  @!P6 IMAD.MOV R35, RZ, RZ, -R35 ;  /* 0x000000ffff23e224 */ /* 0x000fe200078e0a23 */
[----:B------:R-:W-:Y:S02]  /*39d0*/  R2UR UR7, R7 ;  /* 0x00000000070772ca */ /* 0x000fe400000e0000 */
[----:B------:R-:W-:Y:S02]  /*39e0*/  LOP3.LUT R7, R50, 0x3f, RZ, 0xc0, !PT ;  /* 0x0000003f32077812 */ /* 0x000fe400078ec0ff */
[----:B------:R-:W-:Y:S02]  /*39f0*/  ISETP.GT.AND P0, PT, R3, 0x3f, PT ;  /* 0x0000003f0300780c */ /* 0x000fe40003f04270 */
[C---:B------:R-:W-:Y:S02]  /*3a00*/  SEL R9, R68.reuse, R9, !P2 ;  /* 0x0000000944097207 */ /* 0x040fe40005000000 */
[----:B------:R-:W-:-:S02]  /*3a10*/  SEL R31, R68, R31, !P2 ;  /* 0x0000001f441f7207 */ /* 0x000fc40005000000 */
[C---:B------:R-:W-:Y:S02]  /*3a20*/  SEL R33, R68.reuse, R33, !P2 ;  /* 0x0000002144217207 */ /* 0x040fe40005000000 */
[----:B------:R-:W-:Y:S01]  /*3a30*/  SEL R35, R68, R35, !P2 ;  /* 0x0000002344237207 */ /* 0x000fe20005000000 */
[C---:B------:R-:W-:Y:S01]  /*3a40*/  IMAD R55, R7.reuse, R151, RZ ;  /* 0x0000009707377224 */ /* 0x040fe200078e02ff */
[----:B------:R-:W-:Y:S01]  /*3a50*/  ISETP.LT.AND P2, PT, R7, R4, P0 ;  /* 0x000000040700720c */ /* 0x000fe20000741270 */
[----:B------:R-:W-:Y:S02]  /*3a60*/  IMAD R4, R9, UR5, RZ ;  /* 0x0000000509047c24 */ /* 0x000fe4000f8e02ff */
[----:B------:R-:W-:Y:S02]  /*3a70*/  IMAD R7, R31, UR5, RZ ;  /* 0x000000051f077c24 */ /* 0x000fe4000f8e02ff */
[----:B------:R-:W-:Y:S02]  /*3a80*/  IMAD R9, R33, UR5, RZ ;  /* 0x0000000521097c24 */ /* 0x000fe4000f8e02ff */
[----:B------:R-:W-:Y:S01]  /*3a90*/  IMAD R35, R35, UR5, RZ ;  /* 0x0000000523237c24 */ /* 0x000fe2000f8e02ff */
[----:B------:R-:W-:-:S04]  /*3aa0*/  @!UP1 UIADD3 UR4, UPT, UPT, -UR4, 0x100000, URZ ;  /* 0x0010000004049890 */ /* 0x000fc8000fffe1ff */
[----:B------:R-:W-:Y:S02]  /*3ab0*/  @!UP1 USHF.L.U32 UR5, UR4, 0xb, URZ ;  /* 0x0000000b04059899 */ /* 0x000fe400080006ff */
[----:B------:R-:W-:Y:S01]  /*3ac0*/  @!UP1 USHF.L.U32 UR4, UR4, 0x1, URZ ;  /* 0x0000000104049899 */ /* 0x000fe200080006ff */
[----:B------:R-:W-:Y:S01]  /*3ad0*/  LEA R180, P3, R55, UR18, 0x1 ;  /* 0x0000001237b47c11 */ /* 0x000fe2000f8608ff */
[----:B------:R-:W-:-:S03]  /*3ae0*/  VOTEU.ALL UP1, P1 ;  /* 0x0000000000ff7886 */ /* 0x000fc60000820000 */
[----:B------:R-:W-:Y:S02]  /*3af0*/  LEA.HI.X.SX32 R68, R55, UR19, 0x1, P3 ;  /* 0x0000001337447c11 */ /* 0x000fe400098f0eff */
[-C--:B------:R-:W-:Y:S02]  /*3b00*/  LEA R182, P5, R9, R180.reuse, 0x1 ;  /* 0x000000b409b67211 */ /* 0x080fe400078a08ff */
[-C--:B------:R-:W-:Y:S02]  /*3b10*/  LEA R186, P3, R4, R180.reuse, 0x1 ;  /* 0x000000b404ba7211 */ /* 0x080fe400078608ff */
[-C--:B------:R-:W-:Y:S01]  /*3b20*/  LEA R184, P4, R7, R180.reuse, 0x1 ;  /* 0x000000b407b87211 */ /* 0x080fe200078808ff */
[----:B------:R-:W-:Y:S01]  /*3b30*/  ULEA UR12, UR12, UR7, 0x3 ;  /* 0x000000070c0c7291 */ /* 0x000fe2000f8e18ff */
[----:B------:R-:W-:Y:S01]  /*3b40*/  LEA R180, P6, R35, R180, 0x1 ;  /* 0x000000b423b47211 */ /* 0x000fe200078c08ff */
[----:B------:R0:W1:Y:S01]  /*3b50*/  @!UP1 SYNCS.EXCH.64 URZ, [UR9+0x1008], UR4 ;  /* 0x0010080409ff95b2 */ /* 0x0000620008000100 */
[----:B------:R-:W-:-:S02]  /*3b60*/  LEA.HI.X.SX32 R183, R9, R68, 0x1, P5 ;  /* 0x0000004409b77211 */ /* 0x000fc400028f0eff */
[----:B--2---:R-:W-:Y:S02]  /*3b70*/  PRMT R13, R13, 0x5410, R14 ;  /* 0x000054100d0d7816 */ /* 0x004fe4000000000e */
[----:B----4-:R-:W-:Y:S02]  /*3b80*/  PRMT R6, R6, 0x5410, R15 ;  /* 0x0000541006067816 */ /* 0x010fe4000000000f */
[-C--:B------:R-:W-:Y:S02]  /*3b90*/  LEA.HI.X.SX32 R187, R4, R68.reuse, 0x1, P3 ;  /* 0x0000004404bb7211 */ /* 0x080fe400018f0eff */
[----:B------:R-:W-:Y:S02]  /*3ba0*/  LEA.HI.X.SX32 R185, R7, R68, 0x1, P4 ;  /* 0x0000004407b97211 */ /* 0x000fe400020f0eff */
[----:B------:R-:W-:Y:S02]  /*3bb0*/  PRMT R12, R17, 0x5410, R12 ;  /* 0x00005410110c7816 */ /* 0x000fe4000000000c */
[----:B------:R-:W-:-:S02]  /*3bc0*/  PRMT R14, R16, 0x5410, R19 ;  /* 0x00005410100e7816 */ /* 0x000fc40000000013 */
[----:B------:R-:W-:Y:S02]  /*3bd0*/  PRMT R15, R18, 0x5410, R21 ;  /* 0x00005410120f7816 */ /* 0x000fe40000000015 */
[----:B------:R-:W-:Y:S02]  /*3be0*/  PRMT R9, R10, 0x5410, R73 ;  /* 0x000054100a097816 */ /* 0x000fe40000000049 */
[----:B------:R-:W-:Y:S02]  /*3bf0*/  LEA.HI.X.SX32 R181, R35, R68, 0x1, P6 ;  /* 0x0000004423b57211 */ /* 0x000fe400030f0eff */
[----:B-----5:R-:W-:Y:S02]  /*3c00*/  PRMT R5, R5, 0x5410, R22 ;  /* 0x0000541005057816 */ /* 0x020fe40000000016 */
[----:B------:R-:W-:Y:S02]  /*3c10*/  PRMT R16, R24, 0x5410, R25 ;  /* 0x0000541018107816 */ /* 0x000fe40000000019 */
[----:B------:R-:W-:-:S02]  /*3c20*/  PRMT R17, R29, 0x5410, R26 ;  /* 0x000054101d117816 */ /* 0x000fc4000000001a */
[----:B------:R-:W-:Y:S02]  /*3c30*/  PRMT R7, R23, 0x5410, R28 ;  /* 0x0000541017077816 */ /* 0x000fe4000000001c */
[----:B------:R-:W-:Y:S02]  /*3c40*/  PRMT R11, R32, 0x5410, R11 ;  /* 0x00005410200b7816 */ /* 0x000fe4000000000b */
[----:B------:R-:W-:Y:S02]  /*3c50*/  PRMT R18, R30, 0x5410, R69 ;  /* 0x000054101e127816 */ /* 0x000fe40000000045 */
[----:B------:R-:W-:Y:S02]  /*3c60*/  PRMT R10, R20, 0x5410, R75 ;  /* 0x00005410140a7816 */ /* 0x000fe4000000004b */
        /* <DEDUP_REMOVED lines=18> */
[----:B------:R-:W-:Y:S01]  /*3d90*/  PRMT R35, R92, 0x5410, R97 ;  /* 0x000054105c237816 */ /* 0x000fe20000000061 */
[----:B01----:R-:W-:Y:S06]  /*3da0*/  @!P0 BRA `(.L_x_6) ;  /* 0x0000000000048947 */ /* 0x003fec0003800000 */
[----:B------:R0:W-:Y:S02]  /*3db0*/  STTM.x32 tmem[UR12], R4 ;  /* 0x00000004000079ed */ /* 0x0001e400082c000c */
.L_x_6:
[----:B------:R-:W1:Y:S01]  /*3dc0*/  FENCE.VIEW.ASYNC.T ;  /* 0x00000000000073c6 */ /* 0x000e620000000200 */
[----:B0-----:R-:W-:Y:S01]  /*3dd0*/  PRMT R6, RZ, 0x7610, R6 ;  /* 0x00007610ff067816 */ /* 0x001fe20000000006 */
[----:B-1----:R-:W-:Y:S01]  /*3de0*/  BAR.SYNC.DEFER_BLOCKING 0x0 ;  /* 0x0000000000007b1d */ /* 0x002fe20000010000 */
[----:B------:R-:W-:Y:S02]  /*3df0*/  PRMT R10, RZ, 0x7610, R10 ;  /* 0x00007610ff0a7816 */ /* 0x000fe4000000000a */
[----:B------:R-:W-:Y:S02]  /*3e00*/  PRMT R8, RZ, 0x7610, R8 ;  /* 0x00007610ff087816 */ /* 0x000fe40000000008 */
[----:B------:R-:W-:Y:S01]  /*3e10*/  PRMT R12, RZ, 0x7610, R12 ;  /* 0x00007610ff0c7816 */ /* 0x000fe2000000000c */
[----:B------:R-:W0:Y:S01]  /*3e20*/  LDCU UR5, c[0x0][0x3a0] ;  /* 0x00007400ff0577ac */ /* 0x000e220008000800 */
[----:B------:R-:W2:Y:S04]  /*3e30*/  @P2 LDG.E.U16 R6, desc[UR22][R186.64] ;  /* 0x00000016ba062981 */ /* 0x000ea8000c1e1500 */
[----:B------:R-:W3:Y:S04]  /*3e40*/  @P2 LDG.E.U16 R10, desc[UR22][R182.64] ;  /* 0x00000016b60a2981 */ /* 0x000ee8000c1e1500 */
[----:B------:R-:W4:Y:S04]  /*3e50*/  @P2 LDG.E.U16 R8, desc[UR22][R184.64] ;  /* 0x00000016b8082981 */ /* 0x000f28000c1e1500 */
[----:B------:R-:W5:Y:S01]  /*3e60*/  @P2 LDG.E.U16 R12, desc[UR22][R180.64] ;  /* 0x00000016b40c2981 */ /* 0x000f62000c1e1500 */
[----:B------:R-:W-:Y:S01]  /*3e70*/  SHF.R.S32.HI R4, RZ, 0x1f, R53 ;  /* 0x0000001fff047819 */ /* 0x000fe20000011435 */
[----:B------:R-:W-:Y:S01]  /*3e80*/  IMAD.SHL.U32 R155, R51, 0x2, RZ ;  /* 0x00000002339b7824 */ /* 0x000fe200078e00ff */
[----:B0-----:R-:W-:Y:S01]  /*3e90*/  UIADD3 UR13, UPT, UPT, UR5, 0x3f, URZ ;  /* 0x0000003f050d7890 */ /* 0x001fe2000fffe0ff */
[----:B------:R-:W-:Y:S01]  /*3ea0*/  IMAD.SHL.U32 R157, R150, 0x40, RZ ;  /* 0x00000040969d7824 */ /* 0x000fe200078e00ff */
[----:B------:R-:W-:Y:S01]  /*3eb0*/  SHF.L.U64.HI R53, R53, 0x1, R4 ;  /* 0x0000000135357819 */ /* 0x000fe20000010204 */
[----:B------:R-:W-:Y:S01]  /*3ec0*/  UIADD3 UR5, UPT, UPT, UR9, 0x800, URZ ;  /* 0x0000080009057890 */ /* 0x000fe2000fffe0ff */
[----:B------:R-:W-:Y:S01]  /*3ed0*/  LOP3.LUT R4, R50, 0xc0, RZ, 0xc0, !PT ;  /* 0x000000c032047812 */ /* 0x000fe200078ec0ff */
[----:B------:R-:W-:Y:S01]  /*3ee0*/  USHF.R.S32.HI UR7, URZ, 0x1f, UR13 ;  /* 0x0000001fff077899 */ /* 0x000fe2000801140d */
[----:B------:R-:W-:Y:S01]  /*3ef0*/  ISETP.NE.U32.AND P0, PT, R72, RZ, PT ;  /* 0x000000ff4800720c */ /* 0x000fe20003f05070 */
[----:B------:R-:W-:Y:S01]  /*3f00*/  IMAD.WIDE R52, R157, 0x2, R52 ;  /* 0x000000029d347825 */ /* 0x000fe200078e0234 */
[----:B------:R-:W-:Y:S01]  /*3f10*/  SHF.R.U32.HI R4, RZ, 0x2, R4 ;  /* 0x00000002ff047819 */ /* 0x000fe20000011604 */
[----:B------:R-:W-:Y:S01]  /*3f20*/  ULEA.HI UR7, UR7, UR13, URZ, 0x6 ;  /* 0x0000000d07077291 */ /* 0x000fe2000f8f30ff */
[----:B------:R-:W-:Y:S01]  /*3f30*/  SHF.R.S32.HI R5, RZ, 0x1f, R150 ;  /* 0x0000001fff057819 */ /* 0x000fe20000011496 */
[----:B------:R-:W-:Y:S01]  /*3f40*/  USHF.R.U32.HI UR5, URZ, 0x4, UR5 ;  /* 0x00000004ff057899 */ /* 0x000fe20008011605 */
[----:B------:R-:W-:Y:S01]  /*3f50*/  LOP3.LUT R155, R155, R4, RZ, 0x3c, !PT ;  /* 0x000000049b9b7212 */ /* 0x000fe200078e3cff */
[----:B------:R-:W-:Y:S01]  /*3f60*/  USHF.R.S32.HI UR7, URZ, 0x6, UR7 ;  /* 0x00000006ff077899 */ /* 0x000fe20008011407 */
[----:B------:R-:W-:Y:S01]  /*3f70*/  IADD3 R52, P2, PT, R52, UR16, RZ ;  /* 0x0000001034347c10 */ /* 0x000fe2000ff5e0ff */
[----:B------:R-:W-:Y:S01]  /*3f80*/  USGXT.U32 UR16, UR5, 0xe ;  /* 0x0000000e0510789a */ /* 0x000fe20008000000 */
[----:B------:R-:W-:Y:S01]  /*3f90*/  LOP3.LUT R153, R155, 0x40, RZ, 0x3c, !PT ;  /* 0x000000409b997812 */ /* 0x000fe200078e3cff */
[----:B------:R-:W-:Y:S01]  /*3fa0*/  UISETP.LT.AND UP1, UPT, UR7, 0x1, UPT ;  /* 0x000000010700788c */ /* 0x000fe2000bf21270 */
[----:B------:R-:W-:Y:S01]  /*3fb0*/  IADD3.X R51, PT, PT, R53, UR17, RZ, P2, !PT ;  /* 0x0000001135337c10 */ /* 0x000fe200097fe4ff */
[----:B------:R-:W-:Y:S01]  /*3fc0*/  UMOV UR4, URZ ;  /* 0x000000ff00047c82 */ /* 0x000fe20008000000 */
[----:B------:R-:W-:Y:S01]  /*3fd0*/  ISETP.LT.OR P2, PT, R3, 0x40, P0 ;  /* 0x000000400300780c */ /* 0x000fe20000741670 */
[----:B------:R-:W-:Y:S01]  /*3fe0*/  USEL UR5, UR7, 0x1, !UP1 ;  /* 0x0000000107057887 */ /* 0x000fe2000c800000 */
[C---:B------:R-:W-:Y:S01]  /*3ff0*/  IMAD R149, R150.reuse, 0xf, RZ ;  /* 0x0000000f96957824 */ /* 0x040fe200078e02ff */
[----:B------:R-:W-:Y:S01]  /*4000*/  UIADD3 UR13, UP1, UPT, UR16, 0x2, URZ ;  /* 0x00000002100d7890 */ /* 0x000fe2000ff3e0ff */
[C---:B------:R-:W-:Y:S01]  /*4010*/  IMAD.SHL.U32 R147, R150.reuse, 0x10, RZ ;  /* 0x0000001096937824 */ /* 0x040fe200078e00ff */
[----:B------:R-:W-:Y:S01]  /*4020*/  UIADD3 UR7, UPT, UPT, UR5, -0x1, URZ ;  /* 0xffffffff05077890 */ /* 0x000fe2000fffe0ff */
[C---:B------:R-:W-:Y:S01]  /*4030*/  IMAD R145, R150.reuse, 0x11, RZ ;  /* 0x0000001196917824 */ /* 0x040fe200078e02ff */
[----:B------:R-:W-:Y:S01]  /*4040*/  UIADD3.X UR17, UPT, UPT, UR4, 0x40004040, URZ, UP1, !UPT ;  /* 0x4000404004117890 */ /* 0x000fe20008ffe4ff */
[C---:B------:R-:W-:Y:S01]  /*4050*/  IMAD R143, R150.reuse, 0x12, RZ ;  /* 0x00000012968f7824 */ /* 0x040fe200078e02ff */
[----:B------:R-:W-:Y:S01]  /*4060*/  UISETP.NE.U32.AND UP1, UPT, UR7, URZ, UPT ;  /* 0x000000ff0700728c */ /* 0x000fe2000bf25070 */
[C---:B------:R-:W-:Y:S01]  /*4070*/  IMAD R141, R150.reuse, 0x13, RZ ;  /* 0x00000013968d7824 */ /* 0x040fe200078e02ff */
[C---:B------:R-:W-:Y:S01]  /*4080*/  SHF.L.U64.HI R178, R150.reuse, 0x1, R5 ;  /* 0x0000000196b27819 */ /* 0x040fe20000010205 */
[C---:B------:R-:W-:Y:S01]  /*4090*/  IMAD R139, R150.reuse, 0x14, RZ ;  /* 0x00000014968b7824 */ /* 0x040fe200078e02ff */
[----:B------:R-:W-:Y:S01]  /*40a0*/  SHF.R.S32.HI R176, RZ, 0x1f, R49 ;  /* 0x0000001fffb07819 */ /* 0x000fe20000011431 */
        /* <DEDUP_REMOVED lines=22> */
[C---:B------:R-:W-:Y:S01]  /*4210*/  IMAD.SHL.U32 R115, R150.reuse, 0x20, RZ ;  /* 0x0000002096737824 */ /* 0x040fe200078e00ff */
        /* <DEDUP_REMOVED lines=61> */
[----:B------:R-:W-:Y:S01]  /*45f0*/  IMAD R53, R150, 0x3f, RZ ;  /* 0x0000003f96357824 */ /* 0x000fe200078e02ff */
[----:B------:R-:W-:Y:S01]  /*4600*/  SHF.R.S32.HI R150, RZ, 0x1f, R149 ;  /* 0x0000001fff967819 */ /* 0x000fe20000011495 */
[----:B------:R-:W-:Y:S01]  /*4610*/  IMAD.SHL.U32 R151, R151, 0x40, RZ ;  /* 0x0000004097977824 */ /* 0x000fe200078e00ff */
[----:B------:R-:W-:-:S02]  /*4620*/  SHF.R.S32.HI R88, RZ, 0x1f, R87 ;  /* 0x0000001fff587819 */ /* 0x000fc40000011457 */
[----:B------:R-:W-:Y:S02]  /*4630*/  SHF.R.S32.HI R86, RZ, 0x1f, R85 ;  /* 0x0000001fff567819 */ /* 0x000fe40000011455 */
[----:B------:R-:W-:Y:S02]  /*4640*/  SHF.R.S32.HI R84, RZ, 0x1f, R83 ;  /* 0x0000001fff547819 */ /* 0x000fe40000011453 */
[----:B------:R-:W-:Y:S02]  /*4650*/  SHF.R.S32.HI R82, RZ, 0x1f, R81 ;  /* 0x0000001fff527819 */ /* 0x000fe40000011451 */
[----:B------:R-:W-:Y:S02]  /*4660*/  SHF.R.S32.HI R80, RZ, 0x1f, R79 ;  /* 0x0000001fff507819 */ /* 0x000fe4000001144f */
[----:B------:R-:W-:Y:S02]  /*4670*/  SHF.R.S32.HI R78, RZ, 0x1f, R77 ;  /* 0x0000001fff4e7819 */ /* 0x000fe4000001144d */
        /* <DEDUP_REMOVED lines=9> */
[----:B------:R-:W-:Y:S01]  /*4710*/  SHF.R.S32.HI R58, RZ, 0x1f, R57 ;  /* 0x0000001fff3a7819 */ /* 0x000fe20000011439 */
[----:B--2---:R0:W-:Y:S04]  /*4720*/  STS.U16 [R155+UR9], R6 ;  /* 0x000000069b007988 */ /* 0x0041e80008000409 */
[----:B---3--:R0:W-:Y:S04]  /*4730*/  STS.U16 [R155+UR9+0x400], R10 ;  /* 0x0004000a9b007988 */ /* 0x0081e80008000409 */
[----:B----4-:R0:W-:Y:S04]  /*4740*/  STS.U16 [R153+UR9+0x200], R8 ;  /* 0x0002000899007988 */ /* 0x0101e80008000409 */
[----:B-----5:R0:W-:Y:S01]  /*4750*/  STS.U16 [R153+UR9+0x600], R12 ;  /* 0x0006000c99007988 */ /* 0x0201e20008000409 */
[----:B------:R1:W-:Y:S06]  /*4760*/  MEMBAR.ALL.CTA ;  /* 0x0000000000007992 */ /* 0x0003ec0000008000 */
[----:B-1----:R-:W1:Y:S02]  /*4770*/  FENCE.VIEW.ASYNC.S ;  /* 0x00000000000073c6 */ /* 0x002e640000000000 */
[----:B-1----:R-:W-:Y:S06]  /*4780*/  BAR.SYNC.DEFER_BLOCKING 0x0 ;  /* 0x0000000000007b1d */ /* 0x002fec0000010000 */
[----:B------:R-:W-:Y:S05]  /*4790*/  @P2 BRA `(.L_x_7) ;  /* 0x0000000000c02947 */ /* 0x000fea0003800000 */
[----:B------:R-:W-:Y:S01]  /*47a0*/  USHF.R.U32.HI UR14, URZ, 0x4, UR9 ;  /* 0x00000004ff0e7899 */ /* 0x000fe20008011609 */
[----:B------:R-:W-:Y:S01]  /*47b0*/  UMOV UR4, URZ ;  /* 0x000000ff00047c82 */ /* 0x000fe20008000000 */
[----:B------:R-:W-:Y:S02]  /*47c0*/  UIADD3 UR34, UPT, UPT, UR8, 0x28, URZ ;  /* 0x0000002808227890 */ /* 0x000fe4000fffe0ff */
[----:B------:R-:W-:Y:S02]  /*47d0*/  USGXT.U32 UR14, UR14, 0xe ;  /* 0x0000000e0e0e789a */ /* 0x000fe40008000000 */
[----:B------:R-:W-:Y:S02]  /*47e0*/  UIADD3 UR35, UPT, UPT, UR8, 0x30, URZ ;  /* 0x0000003008237890 */ /* 0x000fe4000fffe0ff */
[----:B------:R-:W-:Y:S02]  /*47f0*/  UIADD3 UR28, UP2, UPT, UR14, 0x2, URZ ;  /* 0x000000020e1c7890 */ /* 0x000fe4000ff5e0ff */
[----:B------:R-:W-:-:S02]  /*4800*/  UIADD3 UR40, UPT, UPT, UR8, 0x38, URZ ;  /* 0x0000003808287890 */ /* 0x000fc4000fffe0ff */
[----:B------:R-:W-:Y:S02]  /*4810*/  UIADD3.X UR29, UPT, UPT, UR4, 0x40004040, URZ, UP2, !UPT ;  /* 0x40004040041d7890 */ /* 0x000fe400097fe4ff */
[----:B------:R-:W-:Y:S02]  /*4820*/  UIADD3 UR41, UPT, UPT, UR8, 0x10, URZ ;  /* 0x0000001008297890 */ /* 0x000fe4000fffe0ff */
[----:B------:R-:W-:Y:S02]  /*4830*/  UIADD3.64 UR36, UPT, UPT, UR28, 0x2, URZ ;  /* 0x000000021c247897 */ /* 0x000fe4000fffe0ff */
[----:B------:R-:W-:Y:S02]  /*4840*/  UIADD3.64 UR38, UPT, UPT, UR28, 0x4, URZ ;  /* 0x000000041c267897 */ /* 0x000fe4000fffe0ff */
[----:B------:R-:W-:Y:S02]  /*4850*/  UIADD3 UR42, UPT, UPT, UR8, 0x40, URZ ;  /* 0x00000040082a7890 */ /* 0x000fe4000fffe0ff */
[----:B------:R-:W-:-:S02]  /*4860*/  UIADD3 UR46, UPT, UPT, UR8, 0x10, URZ ;  /* 0x00000010082e7890 */ /* 0x000fc4000fffe0ff */
[----:B------:R-:W-:Y:S02]  /*4870*/  UIADD3 UR43, UPT, UPT, UR8, 0x48, URZ ;  /* 0x00000048082b7890 */ /* 0x000fe4000fffe0ff */
[----:B------:R-:W-:Y:S02]  /*4880*/  UIADD3 UR47, UPT, UPT, UR8, 0x10, URZ ;  /* 0x00000010082f7890 */ /* 0x000fe4000fffe0ff */
[----:B------:R-:W-:Y:S01]  /*4890*/  UIADD3 UR44, UPT, UPT, UR8, 0x50, URZ ;  /* 0x00000050082c7890 */ /* 0x000fe2000fffe0ff */
[----:B------:R-:W-:Y:S01]  /*48a0*/  UMOV UR24, 0x0 ;  /* 0x0000000000187882 */ /* 0x000fe20000000000 */
[----:B------:R-:W-:Y:S01]  /*48b0*/  UMOV UR25, 0x8040010 ;  /* 0x0804001000197882 */ /* 0x000fe20000000000 */
[----:B------:R-:W-:Y:S02]  /*48c0*/  UIADD3 UR50, UPT, UPT, UR8, 0x10, URZ ;  /* 0x0000001008327890 */ /* 0x000fe4000fffe0ff */
[----:B------:R-:W-:Y:S01]  /*48d0*/  UIADD3 UR45, UPT, UPT, UR8, 0x58, URZ ;  /* 0x00000058082d7890 */ /* 0x000fe2000fffe0ff */
[----:B------:R-:W-:Y:S01]  /*48e0*/  UMOV UR15, 0x40004040 ;  /* 0x40004040000f7882 */ /* 0x000fe20000000000 */
[----:B------:R-:W-:Y:S01]  /*48f0*/  UMOV UR18, 0x0 ;  /* 0x0000000000127882 */ /* 0x000fe20000000000 */
[----:B------:R-:W-:Y:S01]  /*4900*/  UMOV UR19, 0x8040010 ;  /* 0x0804001000137882 */ /* 0x000fe20000000000 */
[----:B------:R-:W-:Y:S01]  /*4910*/  UMOV UR20, 0x0 ;  /* 0x0000000000147882 */ /* 0x000fe20000000000 */
[----:B------:R-:W-:Y:S01]  /*4920*/  UMOV UR21, 0x8040010 ;  /* 0x0804001000157882 */ /* 0x000fe20000000000 */
[----:B------:R1:W-:Y:S01]  /*4930*/  UTCHMMA tmem[UR11], gdesc[UR14], tmem[UR8], tmem[UR24], idesc[UR25], !UPT ;  /* 0x00ff180e0b0079ea */ /* 0x0003e2000f800008 */
[----:B------:R-:W-:Y:S01]  /*4940*/  UMOV UR26, 0x0 ;  /* 0x00000000001a7882 */ /* 0x000fe20000000000 */
[----:B------:R-:W-:Y:S01]  /*4950*/  UMOV UR27, 0x8040010 ;  /* 0x08040010001b7882 */ /* 0x000fe20000000000 */
[----:B------:R1:W-:Y:S01]  /*4960*/  UTCHMMA tmem[UR34], gdesc[UR28], tmem[UR8], tmem[UR18], idesc[UR19], UPT ;  /* 0x00ff121c220079ea */ /* 0x0003e2000b800008 */
        /* <DEDUP_REMOVED lines=8> */
[----:B------:R-:W-:Y:S01]  /*49f0*/  UMOV UR4, UR6 ;  /* 0x0000000600047c82 */ /* 0x000fe20008000000 */
[----:B------:R-:W-:Y:S01]  /*4a00*/  UMOV UR5, URZ ;  /* 0x000000ff00057c82 */ /* 0x000fe20008000000 */
[----:B------:R1:W-:Y:S01]  /*4a10*/  UTCHMMA tmem[UR42], gdesc[UR14], tmem[UR41], tmem[UR32], idesc[UR33], !UPT ;  /* 0x00ff200e2a0079ea */ /* 0x0003e2000f800029 */
[----:B------:R-:W-:Y:S01]  /*4a20*/  UMOV UR52, 0x0 ;  /* 0x0000000000347882 */ /* 0x000fe20000000000 */
[----:B------:R-:W-:Y:S01]  /*4a30*/  UMOV UR53, 0x8040010 ;  /* 0x0804001000357882 */ /* 0x000fe20000000000 */
[----:B------:R1:W-:Y:S01]  /*4a40*/  UTCHMMA tmem[UR43], gdesc[UR28], tmem[UR46], tmem[UR30], idesc[UR31], UPT ;  /* 0x00ff1e1c2b0079ea */ /* 0x0003e2000b80002e */
[----:B------:R-:W-:Y:S01]  /*4a50*/  UMOV UR4, UR4 ;  /* 0x0000000400047c82 */ /* 0x000fe20008000000 */
[----:B------:R1:W-:Y:S01]  /*4a60*/  UTCHMMA tmem[UR44], gdesc[UR36], tmem[UR47], tmem[UR48], idesc[UR49], UPT ;  /* 0x00ff30242c0079ea */ /* 0x0003e2000b80002f */
[----:B------:R1:W-:Y:S01]  /*4a70*/  UTCHMMA tmem[UR45], gdesc[UR38], tmem[UR50], tmem[UR52], idesc[UR53], UPT ;  /* 0x00ff34262d0079ea */ /* 0x0003e2000b800032 */
[----:B------:R1:W-:Y:S01]  /*4a80*/  UTCBAR [UR4], URZ ;  /* 0x000000ff040073e9 */ /* 0x0003e200080000ff */
[----:B------:R-:W-:Y:S01]  /*4a90*/  NOP ;  /* 0x0000000000007918 */ /* 0x000fe20000000000 */
.L_x_7:
[----:B------:R-:W-:Y:S01]  /*4aa0*/  SHF.R.S32.HI R56, RZ, 0x1f, R55 ;  /* 0x0000001fff387819 */ /* 0x000fe20000011437 */
[----:B-1----:R-:W-:Y:S01]  /*4ab0*/  UMOV UR4, URZ ;  /* 0x000000ff00047c82 */ /* 0x002fe20008000000 */
[----:B------:R-:W-:Y:S01]  /*4ac0*/  SHF.R.S32.HI R54, RZ, 0x1f, R53 ;  /* 0x0000001fff367819 */ /* 0x000fe20000011435 */
[----:B------:R-:W-:Y:S01]  /*4ad0*/  UMOV UR14, UR13 ;  /* 0x0000000d000e7c82 */ /* 0x000fe20008000000 */
[----:B------:R-:W-:Y:S01]  /*4ae0*/  UMOV UR15, UR17 ;  /* 0x00000011000f7c82 */ /* 0x000fe20008000000 */
[----:B------:R-:W-:Y:S05]  /*4af0*/  BRA.U !UP1, `(.L_x_8) ;  /* 0x0000002109547547 */ /* 0x000fea000b800000 */
[----:B------:R-:W-:Y:S01]  /*4b00*/  SHF.L.U64.HI R176, R49, 0x1, R176 ;  /* 0x0000000131b07819 */ /* 0x000fe200000102b0 */
[----:B------:R-:W-:Y:S01]  /*4b10*/  UIADD3.64 UR24, UPT, UPT, UR14, 0x2, URZ ;  /* 0x000000020e187897 */ /* 0x000fe2000fffe0ff */
[----:B------:R-:W-:Y:S01]  /*4b20*/  SHF.L.U64.HI R174, R43, 0x1, R174 ;  /* 0x000000012bae7819 */ /* 0x000fe200000102ae */
[----:B------:R-:W-:Y:S01]  /*4b30*/  UIADD3.64 UR26, UPT, UPT, UR14, 0x4, URZ ;  /* 0x000000040e1a7897 */ /* 0x000fe2000fffe0ff */
[----:B------:R-:W-:Y:S01]  /*4b40*/  SHF.L.U64.HI R172, R48, 0x1, R5 ;  /* 0x0000000130ac7819 */ /* 0x000fe20000010205 */
[----:B------:R-:W-:Y:S01]  /*4b50*/  UMOV UR13, UR7 ;  /* 0x00000007000d7c82 */ /* 0x000fe20008000000 */
[----:B------:R-:W-:Y:S01]  /*4b60*/  SHF.L.U64.HI R170, R45, 0x1, R170 ;  /* 0x000000012daa7819 */ /* 0x000fe200000102aa */
[----:B------:R-:W-:Y:S01]  /*4b70*/  UMOV UR20, 0x1 ;  /* 0x0000000100147882 */ /* 0x000fe20000000000 */
[----:B------:R-:W-:Y:S01]  /*4b80*/  SHF.L.U64.HI R168, R44, 0x1, R7 ;  /* 0x000000012ca87819 */ /* 0x000fe20000010207 */
[----:B------:R-:W-:Y:S01]  /*4b90*/  UMOV UR5, URZ ;  /* 0x000000ff00057c82 */ /* 0x000fe20008000000 */
[----:B------:R-:W-:Y:S01]  /*4ba0*/  SHF.L.U64.HI R166, R40, 0x1, R9 ;  /* 0x0000000128a67819 */ /* 0x000fe20000010209 */
[----:B------:R-:W-:Y:S01]  /*4bb0*/  UMOV UR17, 0x40004040 ;  /* 0x4000404000117882 */ /* 0x000fe20000000000 */
[----:B------:R-:W-:-:S02]  /*4bc0*/  SHF.L.U64.HI R164, R47, 0x1, R164 ;  /* 0x000000012fa47819 */ /* 0x000fc400000102a4 */
[----:B------:R-:W-:Y:S02]  /*4bd0*/  SHF.L.U64.HI R162, R38, 0x1, R11 ;  /* 0x0000000126a27819 */ /* 0x000fe4000001020b */
[----:B------:R-:W-:Y:S02]  /*4be0*/  SHF.L.U64.HI R160, R46, 0x1, R13 ;  /* 0x000000012ea07819 */ /* 0x000fe4000001020d */
[----:B------:R-:W-:Y:S02]  /*4bf0*/  SHF.L.U64.HI R158, R37, 0x1, R158 ;  /* 0x00000001259e7819 */ /* 0x000fe4000001029e */
[----:B------:R-:W-:Y:S02]  /*4c00*/  SHF.L.U64.HI R156, R42, 0x1, R15 ;  /* 0x000000012a9c7819 */ /* 0x000fe4000001020f */
[----:B------:R-:W-:Y:S02]  /*4c10*/  SHF.L.U64.HI R154, R36, 0x1, R17 ;  /* 0x00000001249a7819 */ /* 0x000fe40000010211 */
        /* <DEDUP_REMOVED lines=49> */
[----:B------:R-:W-:-:S07]  /*4f30*/  SHF.L.U64.HI R54, R53, 0x1, R54 ;  /* 0x0000000135367819 */ /* 0x000fce0000010236 */
.L_x_11:
[-C--:B------:R-:W-:Y:S02]  /*4f40*/  LEA R4, P2, R49, R52.reuse, 0x1 ;  /* 0x0000003431047211 */ /* 0x080fe400078408ff */
[C---:B------:R-:W-:Y:S02]  /*4f50*/  ISETP.GT.AND P5, PT, R39.reuse, 0x2, PT ;  /* 0x000000022700780c */ /* 0x040fe40003fa4270 */
[----:B------:R-:W-:Y:S01]  /*4f60*/  ISETP.GT.AND P3, PT, R39, 0x3, PT ;  /* 0x000000032700780c */ /* 0x000fe20003f64270 */
[----:B------:R-:W-:Y:S01]  /*4f70*/  IMAD.X R5, R51, 0x1, R176, P2 ;  /* 0x0000000133057824 */ /* 0x000fe200010e06b0 */
[----:B------:R-:W-:Y:S02]  /*4f80*/  ISETP.GT.AND P2, PT, R39, 0x4, PT ;  /* 0x000000042700780c */ /* 0x000fe40003f44270 */
[-C--:B0-----:R-:W-:Y:S02]  /*4f90*/  LEA R10, P4, R43, R52.reuse, 0x1 ;  /* 0x000000342b0a7211 */ /* 0x081fe400078808ff */
[----:B------:R-:W-:-:S02]  /*4fa0*/  LEA R8, P6, R48, R52, 0x1 ;  /* 0x0000003430087211 */ /* 0x000fc400078c08ff */
[----:B------:R-:W-:Y:S01]  /*4fb0*/  PRMT R193, RZ, 0x7610, R193 ;  /* 0x00007610ffc17816 */ /* 0x000fe200000000c1 */
[C---:B------:R-:W-:Y:S01]  /*4fc0*/  IMAD.X R11, R51.reuse, 0x1, R174, P4 ;  /* 0x00000001330b7824 */ /* 0x040fe200020e06ae */
[----:B------:R-:W-:Y:S01]  /*4fd0*/  PRMT R210, RZ, 0x7610, R210 ;  /* 0x00007610ffd27816 */ /* 0x000fe200000000d2 */
[----:B------:R-:W-:Y:S01]  /*4fe0*/  IMAD.X R9, R51, 0x1, R172, P6 ;  /* 0x0000000133097824 */ /* 0x000fe200030e06ac */
[----:B------:R-:W-:Y:S02]  /*4ff0*/  PRMT R208, RZ, 0x7610, R208 ;  /* 0x00007610ffd07816 */ /* 0x000fe400000000d0 */
[----:B------:R0:W2:Y:S01]  /*5000*/  @P5 LDG.E.U16 R193, desc[UR22][R4.64] ;  /* 0x0000001604c15981 */ /* 0x0000a2000c1e1500 */
[----:B------:R-:W-:Y:S02]  /*5010*/  LEA R6, P5, R45, R52, 0x1 ;  /* 0x000000342d067211 */ /* 0x000fe400078a08ff */
[C---:B------:R-:W-:Y:S01]  /*5020*/  ISETP.GT.AND P4, PT, R39.reuse, 0x5, PT ;  /* 0x000000052700780c */ /* 0x040fe20003f84270 */
[----:B------:R1:W2:Y:S01]  /*5030*/  @P3 LDG.E.U16 R210, desc[UR22][R10.64] ;  /* 0x000000160ad23981 */ /* 0x0002a2000c1e1500 */
[----:B------:R-:W-:Y:S01]  /*5040*/  ISETP.GT.AND P3, PT, R39, 0x6, PT ;  /* 0x000000062700780c */ /* 0x000fe20003f64270 */
[----:B------:R-:W-:Y:S01]  /*5050*/  IMAD.X R7, R51, 0x1, R170, P5 ;  /* 0x0000000133077824 */ /* 0x000fe200028e06aa */
[----:B------:R-:W-:Y:S01]  /*5060*/  PRMT R191, RZ, 0x7610, R191 ;  /* 0x00007610ffbf7816 */ /* 0x000fe200000000bf */
[----:B------:R3:W5:Y:S01]  /*5070*/  @P2 LDG.E.U16 R208, desc[UR22][R8.64] ;  /* 0x0000001608d02981 */ /* 0x000762000c1e1500 */
[----:B------:R-:W-:-:S02]  /*5080*/  ISETP.GT.AND P2, PT, R39, 0x7, PT ;  /* 0x000000072700780c */ /* 0x000fc40003f44270 */
[-C--:B0-----:R-:W-:Y:S02]  /*5090*/  LEA R4, P6, R44, R52.reuse, 0x1 ;  /* 0x000000342c047211 */ /* 0x081fe400078c08ff */
[-C--:B-1----:R-:W-:Y:S02]  /*50a0*/  LEA R10, P5, R40, R52.reuse, 0x1 ;  /* 0x00000034280a7211 */ /* 0x082fe400078a08ff */
[----:B------:R-:W-:Y:S01]  /*50b0*/  PRMT R204, RZ, 0x7610, R204 ;  /* 0x00007610ffcc7816 */ /* 0x000fe200000000cc */
[C---:B------:R-:W-:Y:S01]  /*50c0*/  IMAD.X R5, R51.reuse, 0x1, R168, P6 ;  /* 0x0000000133057824 */ /* 0x040fe200030e06a8 */
[----:B------:R-:W-:Y:S01]  /*50d0*/  PRMT R179, RZ, 0x7610, R179 ;  /* 0x00007610ffb37816 */ /* 0x000fe200000000b3 */
[----:B------:R-:W-:Y:S01]  /*50e0*/  IMAD.X R11, R51, 0x1, R166, P5 ;  /* 0x00000001330b7824 */ /* 0x000fe200028e06a6 */
[----:B---3--:R-:W-:Y:S01]  /*50f0*/  LEA R8, P6, R47, R52, 0x1 ;  /* 0x000000342f087211 */ /* 0x008fe200078c08ff */
[----:B------:R0:W5:Y:S01]  /*5100*/  @P4 LDG.E.U16 R191, desc[UR22][R6.64] ;  /* 0x0000001606bf4981 */ /* 0x000162000c1e1500 */
[----:B------:R-:W-:-:S03]  /*5110*/  ISETP.GT.AND P4, PT, R39, 0x8, PT ;  /* 0x000000082700780c */ /* 0x000fc60003f84270 */
[----:B------:R1:W5:Y:S01]  /*5120*/  @P3 LDG.E.U16 R204, desc[UR22][R4.64] ;  /* 0x0000001604cc3981 */ /* 0x000362000c1e1500 */
[----:B------:R-:W-:-:S03]  /*5130*/  ISETP.GT.AND P3, PT, R39, 0x9, PT ;  /* 0x000000092700780c */ /* 0x000fc60003f64270 */
[----:B------:R3:W5:Y:S01]  /*5140*/  @P2 LDG.E.U16 R179, desc[UR22][R10.64] ;  /* 0x000000160ab32981 */ /* 0x000762000c1e1500 */
[----:B------:R-:W-:Y:S01]  /*5150*/  ISETP.GT.AND P2, PT, R39, 0xa, PT ;  /* 0x0000000a2700780c */ /* 0x000fe20003f44270 */
[C---:B------:R-:W-:Y:S01]  /*5160*/  IMAD.X R9, R51.reuse, 0x1, R164, P6 ;  /* 0x0000000133097824 */ /* 0x040fe200030e06a4 */
[-C--:B0-----:R-:W-:Y:S02]  /*5170*/  LEA R6, P5, R38, R52.reuse, 0x1 ;  /* 0x0000003426067211 */ /* 0x081fe400078a08ff */
[----:B------:R-:W-:Y:S02]  /*5180*/  PRMT R175, RZ, 0x7610, R175 ;  /* 0x00007610ffaf7816 */ /* 0x000fe400000000af */
[-C--:B-1----:R-:W-:Y:S01]  /*5190*/  LEA R4, P6, R46, R52.reuse, 0x1 ;  /* 0x000000342e047211 */ /* 0x082fe200078c08ff */
[C---:B------:R-:W-:Y:S01]  /*51a0*/  IMAD.X R7, R51.reuse, 0x1, R162, P5 ;  /* 0x0000000133077824 */ /* 0x040fe200028e06a2 */
[----:B------:R-:W-:Y:S02]  /*51b0*/  PRMT R202, RZ, 0x7610, R202 ;  /* 0x00007610ffca7816 */ /* 0x000fe400000000ca */
[----:B------:R-:W-:Y:S01]  /*51c0*/  PRMT R173, RZ, 0x7610, R173 ;  /* 0x00007610ffad7816 */ /* 0x000fe200000000ad */
[----:B------:R-:W-:Y:S01]  /*51d0*/  IMAD.X R5, R51, 0x1, R160, P6 ;  /* 0x0000000133057824 */ /* 0x000fe200030e06a0 */
[----:B---3--:R-:W-:Y:S01]  /*51e0*/  LEA R10, P5, R37, R52, 0x1 ;  /* 0x00000034250a7211 */ /* 0x008fe200078a08ff */
[----:B------:R0:W5:Y:S01]  /*51f0*/  @P4 LDG.E.U16 R175, desc[UR22][R8.64] ;  /* 0x0000001608af4981 */ /* 0x000162000c1e1500 */
[----:B------:R-:W-:-:S03]  /*5200*/  ISETP.GT.AND P4, PT, R39, 0xb, PT ;  /* 0x0000000b2700780c */ /* 0x000fc60003f84270 */
[----:B------:R1:W5:Y:S01]  /*5210*/  @P3 LDG.E.U16 R202, desc[UR22][R6.64] ;  /* 0x0000001606ca3981 */ /* 0x000362000c1e1500 */
[----:B------:R-:W-:Y:S01]  /*5220*/  ISETP.GT.AND P3, PT, R39, 0xc, PT ;  /* 0x0000000c2700780c */ /* 0x000fe20003f64270 */
[----:B------:R-:W-:Y:S01]  /*5230*/  IMAD.X R11, R51, 0x1, R158, P5 ;  /* 0x00000001330b7824 */ /* 0x000fe200028e069e */
[----:B------:R-:W-:Y:S01]  /*5240*/  PRMT R200, RZ, 0x7610, R200 ;  /* 0x00007610ffc87816 */ /* 0x000fe200000000c8 */
[----:B------:R3:W5:Y:S01]  /*5250*/  @P2 LDG.E.U16 R173, desc[UR22][R4.64] ;  /* 0x0000001604ad2981 */ /* 0x000762000c1e1500 */
[----:B------:R-:W-:Y:S02]  /*5260*/  ISETP.GT.AND P2, PT, R39, 0xd, PT ;  /* 0x0000000d2700780c */ /* 0x000fe40003f44270 */
[-C--:B0-----:R-:W-:Y:S02]  /*5270*/  LEA R8, P6, R42, R52.reuse, 0x1 ;  /* 0x000000342a087211 */ /* 0x081fe400078c08ff */
[-C--:B-1----:R-:W-:Y:S01]  /*5280*/  LEA R6, P5, R36, R52.reuse, 0x1 ;  /* 0x0000003424067211 */ /* 0x082fe200078a08ff */
[----:B------:R0:W5:Y:S01]  /*5290*/  @P4 LDG.E.U16 R200, desc[UR22][R10.64] ;  /* 0x000000160ac84981 */ /* 0x000162000c1e1500 */
[----:B------:R-:W-:Y:S01]  /*52a0*/  PRMT R198, RZ, 0x7610, R198 ;  /* 0x00007610ffc67816 */ /* 0x000fe200000000c6 */
[C---:B------:R-:W-:Y:S01]  /*52b0*/  IMAD.X R9, R51.reuse, 0x1, R156, P6 ;  /* 0x0000000133097824 */ /* 0x040fe200030e069c */
[----:B------:R-:W-:Y:S01]  /*52c0*/  PRMT R171, RZ, 0x7610, R171 ;  /* 0x00007610ffab7816 */ /* 0x000fe200000000ab */
[----:B------:R-:W-:Y:S01]  /*52d0*/  IMAD.X R7, R51, 0x1, R154, P5 ;  /* 0x0000000133077824 */ /* 0x000fe200028e069a */
[----:B---3--:R-:W-:-:S02]  /*52e0*/  LEA R4, P6, R41, R52, 0x1 ;  /* 0x0000003429047211 */ /* 0x008fc400078c08ff */
[----:B------:R1:W5:Y:S01]  /*52f0*/  @P3 LDG.E.U16 R198, desc[UR22][R8.64] ;  /* 0x0000001608c63981 */ /* 0x000362000c1e1500 */
[C---:B------:R-:W-:Y:S02]  /*5300*/  ISETP.GT.AND P4, PT, R39.reuse, 0xe, PT ;  /* 0x0000000e2700780c */ /* 0x040fe40003f84270 */
[C---:B------:R-:W-:Y:S01]  /*5310*/  ISETP.GT.AND P3, PT, R39.reuse, 0xf, PT ;  /* 0x0000000f2700780c */ /* 0x040fe20003f64270 */
[----:B------:R3:W5:Y:S01]  /*5320*/  @P2 LDG.E.U16 R171, desc[UR22][R6.64] ;  /* 0x0000001606ab2981 */ /* 0x000762000c1e1500 */
[----:B------:R-:W-:Y:S01]  /*5330*/  ISETP.GT.AND P2, PT, R39, 0x10, PT ;  /* 0x000000102700780c */ /* 0x000fe20003f44270 */
[----:B------:R-:W-:Y:S01]  /*5340*/  IMAD.X R5, R51, 0x1, R152, P6 ;  /* 0x0000000133057824 */ /* 0x000fe200030e0698 */
[-C--:B0-----:R-:W-:Y:S02]  /*5350*/  LEA R10, P5, R149, R52.reuse, 0x1 ;  /* 0x00000034950a7211 */ /* 0x081fe400078a08ff */
[----:B-1----:R-:W-:Y:S02]  /*5360*/  LEA R8, P6, R147, R52, 0x1 ;  /* 0x0000003493087211 */ /* 0x002fe400078c08ff */
[----:B------:R-:W-:Y:S01]  /*5370*/  PRMT R196, RZ, 0x7610, R196 ;  /* 0x00007610ffc47816 */ /* 0x000fe200000000c4 */
[C---:B------:R-:W-:Y:S01]  /*5380*/  IMAD.X R11, R51.reuse, 0x1, R150, P5 ;  /* 0x00000001330b7824 */ /* 0x040fe200028e0696 */
[----:B------:R-:W-:Y:S01]  /*5390*/  PRMT R167, RZ, 0x7610, R167 ;  /* 0x00007610ffa77816 */ /* 0x000fe200000000a7 */
[----:B------:R-:W-:Y:S01]  /*53a0*/  IMAD.X R9, R51, 0x1, R148, P6 ;  /* 0x0000000133097824 */ /* 0x000fe200030e0694 */
[----:B------:R-:W-:-:S02]  /*53b0*/  PRMT R163, RZ, 0x7610, R163 ;  /* 0x00007610ffa37816 */ /* 0x000fc400000000a3 */
[----:B---3--:R-:W-:Y:S01]  /*53c0*/  LEA R6, P5, R145, R52, 0x1 ;  /* 0x0000003491067211 */ /* 0x008fe200078a08ff */
[----:B------:R0:W5:Y:S01]  /*53d0*/  @P4 LDG.E.U16 R196, desc[UR22][R4.64] ;  /* 0x0000001604c44981 */ /* 0x000162000c1e1500 */
[----:B------:R-:W-:-:S03]  /*53e0*/  ISETP.GT.AND P4, PT, R39, 0x11, PT ;  /* 0x000000112700780c */ /* 0x000fc60003f84270 */
[----:B------:R1:W5:Y:S01]  /*53f0*/  @P3 LDG.E.U16 R167, desc[UR22][R10.64] ;  /* 0x000000160aa73981 */ /* 0x000362000c1e1500 */
[----:B------:R-:W-:-:S03]  /*5400*/  ISETP.GT.AND P3, PT, R39, 0x12, PT ;  /* 0x000000122700780c */ /* 0x000fc60003f64270 */
        /* <DEDUP_REMOVED lines=48> */
[-C--:B------:R-:W-:Y:S02]  /*5710*/  LEA R12, P6, R125, R52.reuse, 0x1 ;  /* 0x000000347d0c7211 */ /* 0x080fe400078c08ff */
[----:B0-----:R-:W-:Y:S02]  /*5720*/  LEA R10, P5, R123, R52, 0x1 ;  /* 0x000000347b0a7211 */ /* 0x001fe400078a08ff */
[----:B------:R-:W-:Y:S01]  /*5730*/  PRMT R17, RZ, 0x7610, R17 ;  /* 0x00007610ff117816 */ /* 0x000fe20000000011 */
[C---:B------:R-:W-:Y:S01]  /*5740*/  IMAD.X R13, R51.reuse, 0x1, R126, P6 ;  /* 0x00000001330d7824 */ /* 0x040fe200030e067e */
[----:B------:R-:W-:Y:S01]  /*5750*/  PRMT R28, RZ, 0x7610, R28 ;  /* 0x00007610ff1c7816 */ /* 0x000fe2000000001c */
[----:B------:R-:W-:Y:S01]  /*5760*/  IMAD.X R11, R51, 0x1, R124, P5 ;  /* 0x00000001330b7824 */ /* 0x000fe200028e067c */
[----:B------:R-:W-:-:S02]  /*5770*/  PRMT R18, RZ, 0x7610, R18 ;  /* 0x00007610ff127816 */ /* 0x000fc40000000012 */
[----:B-1----:R-:W-:Y:S01]  /*5780*/  LEA R8, P6, R121, R52, 0x1 ;  /* 0x0000003479087211 */ /* 0x002fe200078c08ff */
[----:B------:R0:W5:Y:S01]  /*5790*/  @P4 LDG.E.U16 R17, desc[UR22][R4.64] ;  /* 0x0000001604114981 */ /* 0x000162000c1e1500 */
[----:B------:R-:W-:-:S03]  /*57a0*/  ISETP.GT.AND P4, PT, R39, 0x1f, PT ;  /* 0x0000001f2700780c */ /* 0x000fc60003f84270 */
[----:B------:R-:W5:Y:S01]  /*57b0*/  @P3 LDG.E.U16 R28, desc[UR22][R12.64] ;  /* 0x000000160c1c3981 */ /* 0x000f62000c1e1500 */
[----:B------:R-:W-:-:S03]  /*57c0*/  ISETP.GT.AND P3, PT, R39, 0x1d, PT ;  /* 0x0000001d2700780c */ /* 0x000fc60003f64270 */
[----:B------:R1:W5:Y:S01]  /*57d0*/  @P2 LDG.E.U16 R18, desc[UR22][R10.64] ;  /* 0x000000160a122981 */ /* 0x000362000c1e1500 */
[----:B------:R-:W-:Y:S01]  /*57e0*/  ISETP.GT.AND P2, PT, R39, 0x1e, PT ;  /* 0x0000001e2700780c */ /* 0x000fe20003f44270 */
[----:B------:R-:W-:Y:S01]  /*57f0*/  IMAD.X R9, R51, 0x1, R122, P6 ;  /* 0x0000000133097824 */ /* 0x000fe200030e067a */
[-C--:B---3--:R-:W-:Y:S02]  /*5800*/  LEA R6, P5, R119, R52.reuse, 0x1 ;  /* 0x0000003477067211 */ /* 0x088fe400078a08ff */
[----:B0-----:R-:W-:Y:S02]  /*5810*/  LEA R4, P6, R117, R52, 0x1 ;  /* 0x0000003475047211 */ /* 0x001fe400078c08ff */
[----:B------:R-:W-:Y:S01]  /*5820*/  PRMT R27, RZ, 0x7610, R27 ;  /* 0x00007610ff1b7816 */ /* 0x000fe2000000001b */
[C---:B------:R-:W-:Y:S01]  /*5830*/  IMAD.X R7, R51.reuse, 0x1, R120, P5 ;  /* 0x0000000133077824 */ /* 0x040fe200028e0678 */
[----:B------:R-:W-:Y:S01]  /*5840*/  PRMT R19, RZ, 0x7610, R19 ;  /* 0x00007610ff137816 */ /* 0x000fe20000000013 */
[----:B------:R-:W-:Y:S01]  /*5850*/  IMAD.X R5, R51, 0x1, R118, P6 ;  /* 0x0000000133057824 */ /* 0x000fe200030e0676 */
[----:B------:R-:W-:-:S02]  /*5860*/  PRMT R24, RZ, 0x7610, R24 ;  /* 0x00007610ff187816 */ /* 0x000fc40000000018 */
[----:B------:R-:W-:Y:S01]  /*5870*/  ISETP.GT.AND P5, PT, R39, 0x20, PT ;  /* 0x000000202700780c */ /* 0x000fe20003fa4270 */
[----:B------:R0:W5:Y:S01]  /*5880*/  @P3 LDG.E.U16 R27, desc[UR22][R8.64] ;  /* 0x00000016081b3981 */ /* 0x000162000c1e1500 */
[-C--:B-1----:R-:W-:Y:S02]  /*5890*/  LEA R10, P6, R113, R52.reuse, 0x1 ;  /* 0x00000034710a7211 */ /* 0x082fe400078c08ff */
[----:B------:R-:W-:Y:S01]  /*58a0*/  ISETP.GT.AND P3, PT, R39, 0x22, PT ;  /* 0x000000222700780c */ /* 0x000fe20003f64270 */
[----:B------:R1:W5:Y:S01]  /*58b0*/  @P2 LDG.E.U16 R19, desc[UR22][R6.64] ;  /* 0x0000001606132981 */ /* 0x000362000c1e1500 */
[----:B------:R-:W-:-:S03]  /*58c0*/  LEA R12, P2, R115, R52, 0x1 ;  /* 0x00000034730c7211 */ /* 0x000fc600078408ff */
[----:B------:R3:W5:Y:S01]  /*58d0*/  @P4 LDG.E.U16 R24, desc[UR22][R4.64] ;  /* 0x0000001604184981 */ /* 0x000762000c1e1500 */
[----:B------:R-:W-:Y:S01]  /*58e0*/  ISETP.GT.AND P4, PT, R39, 0x21, PT ;  /* 0x000000212700780c */ /* 0x000fe20003f84270 */
[----:B------:R-:W-:Y:S01]  /*58f0*/  IMAD.X R11, R51, 0x1, R114, P6 ;  /* 0x00000001330b7824 */ /* 0x000fe200030e0672 */
[----:B0-----:R-:W-:Y:S01]  /*5900*/  LEA R8, P6, R111, R52, 0x1 ;  /* 0x000000346f087211 */ /* 0x001fe200078c08ff */
[C---:B------:R-:W-:Y:S01]  /*5910*/  IMAD.X R13, R51.reuse, 0x1, R116, P2 ;  /* 0x00000001330d7824 */ /* 0x040fe200010e0674 */
[----:B------:R-:W-:Y:S02]  /*5920*/  PRMT R20, RZ, 0x7610, R20 ;  /* 0x00007610ff147816 */ /* 0x000fe40000000014 */
[----:B------:R-:W-:Y:S01]  /*5930*/  PRMT R23, RZ, 0x7610, R23 ;  /* 0x00007610ff177816 */ /* 0x000fe20000000017 */
[----:B------:R-:W-:Y:S01]  /*5940*/  IMAD.X R9, R51, 0x1, R112, P6 ;  /* 0x0000000133097824 */ /* 0x000fe200030e0670 */
[----:B------:R-:W-:Y:S02]  /*5950*/  PRMT R21, RZ, 0x7610, R21 ;  /* 0x00007610ff157816 */ /* 0x000fe40000000015 */
[----:B------:R-:W5:Y:S01]  /*5960*/  @P5 LDG.E.U16 R20, desc[UR22][R12.64] ;  /* 0x000000160c145981 */ /* 0x000f62000c1e1500 */
[----:B------:R-:W-:-:S02]  /*5970*/  ISETP.GT.AND P2, PT, R39, RZ, PT ;  /* 0x000000ff2700720c */ /* 0x000fc40003f44270 */
[C---:B------:R-:W-:Y:S01]  /*5980*/  ISETP.GT.AND P5, PT, R39.reuse, 0x23, PT ;  /* 0x000000232700780c */ /* 0x040fe20003fa4270 */
[----:B------:R-:W5:Y:S01]  /*5990*/  @P4 LDG.E.U16 R23, desc[UR22][R10.64] ;  /* 0x000000160a174981 */ /* 0x000f62000c1e1500 */
[----:B------:R-:W-:-:S03]  /*59a0*/  ISETP.GT.AND P4, PT, R39, 0x24, PT ;  /* 0x000000242700780c */ /* 0x000fc60003f84270 */
[----:B------:R0:W5:Y:S01]  /*59b0*/  @P3 LDG.E.U16 R21, desc[UR22][R8.64] ;  /* 0x0000001608153981 */ /* 0x000162000c1e1500 */
[-C--:B-1----:R-:W-:Y:S02]  /*59c0*/  LEA R6, P3, R109, R52.reuse, 0x1 ;  /* 0x000000346d067211 */ /* 0x082fe400078608ff */
[-C--:B---3--:R-:W-:Y:S02]  /*59d0*/  LEA R4, P6, R107, R52.reuse, 0x1 ;  /* 0x000000346b047211 */ /* 0x088fe400078c08ff */
[----:B------:R-:W-:Y:S01]  /*59e0*/  PRMT R26, RZ, 0x7610, R26 ;  /* 0x00007610ff1a7816 */ /* 0x000fe2000000001a */
[C---:B------:R-:W-:Y:S01]  /*59f0*/  IMAD.X R7, R51.reuse, 0x1, R110, P3 ;  /* 0x0000000133077824 */ /* 0x040fe200018e066e */
[----:B------:R-:W-:Y:S01]  /*5a00*/  PRMT R22, RZ, 0x7610, R22 ;  /* 0x00007610ff167816 */ /* 0x000fe20000000016 */
[----:B------:R-:W-:Y:S01]  /*5a10*/  IMAD.X R5, R51, 0x1, R108, P6 ;  /* 0x0000000133057824 */ /* 0x000fe200030e066c */
[----:B------:R-:W-:Y:S01]  /*5a20*/  PRMT R159, RZ, 0x7610, R159 ;  /* 0x00007610ff9f7816 */ /* 0x000fe2000000009f */
[----:B0-----:R-:W-:Y:S01]  /*5a30*/  @P2 IMAD.MOV.U32 R8, RZ, RZ, R52 ;  /* 0x000000ffff082224 */ /* 0x001fe200078e0034 */
[----:B------:R-:W5:Y:S01]  /*5a40*/  @P5 LDG.E.U16 R26, desc[UR22][R6.64] ;  /* 0x00000016061a5981 */ /* 0x000f62000c1e1500 */
[----:B------:R-:W-:Y:S01]  /*5a50*/  @P2 IMAD.MOV.U32 R9, RZ, RZ, R51 ;  /* 0x000000ffff092224 */ /* 0x000fe200078e0033 */
[----:B------:R-:W-:-:S02]  /*5a60*/  LEA RZ, P5, R103, R52, 0x1 ;  /* 0x0000003467ff7211 */ /* 0x000fc400078a08ff */
[----:B------:R-:W5:Y:S01]  /*5a70*/  @P4 LDG.E.U16 R22, desc[UR22][R4.64] ;  /* 0x0000001604164981 */ /* 0x000f62000c1e1500 */
[----:B------:R-:W-:-:S03]  /*5a80*/  LEA RZ, P4, R101, R52, 0x1 ;  /* 0x0000003465ff7211 */ /* 0x000fc600078808ff */
[----:B------:R0:W5:Y:S02]  /*5a90*/  @P2 LDG.E.U16 R159, desc[UR22][R8.64] ;  /* 0x00000016089f2981 */ /* 0x000164000c1e1500 */
[----:B------:R-:W-:Y:S01]  /*5aa0*/  IMAD.X R13, R51, 0x1, R102, P4 ;  /* 0x00000001330d7824 */ /* 0x000fe200020e0666 */
[-C--:B------:R-:W-:Y:S01]  /*5ab0*/  LEA RZ, P4, R99, R52.reuse, 0x1 ;  /* 0x0000003463ff7211 */ /* 0x080fe200078808ff */
[----:B0-----:R-:W-:Y:S01]  /*5ac0*/  IMAD.X R9, R51, 0x1, R104, P5 ;  /* 0x0000000133097824 */ /* 0x001fe200028e0668 */
[----:B------:R-:W-:Y:S01]  /*5ad0*/  ISETP.GT.AND P5, PT, R39, 0x28, PT ;  /* 0x000000282700780c */ /* 0x000fe20003fa4270 */
[----:B------:R-:W-:Y:S01]  /*5ae0*/  IMAD R4, R99, 0x2, R52 ;  /* 0x0000000263047824 */ /* 0x000fe200078e0234 */
[----:B------:R-:W-:Y:S01]  /*5af0*/  PRMT R30, RZ, 0x7610, R30 ;  /* 0x00007610ff1e7816 */ /* 0x000fe2000000001e */
[----:B------:R-:W-:Y:S01]  /*5b00*/  IMAD.X R5, R51, 0x1, R100, P4 ;  /* 0x0000000133057824 */ /* 0x000fe200020e0664 */
[----:B------:R-:W-:Y:S02]  /*5b10*/  ISETP.GT.AND P3, PT, R39, 0x25, PT ;  /* 0x000000252700780c */ /* 0x000fe40003f64270 */
[----:B------:R-:W-:-:S02]  /*5b20*/  LEA R10, P2, R105, R52, 0x1 ;  /* 0x00000034690a7211 */ /* 0x000fc400078408ff */
[----:B------:R-:W-:-:S05]  /*5b30*/  PRMT R25, RZ, 0x7610, R25 ;  /* 0x00007610ff197816 */ /* 0x000fca0000000019 */
[----:B------:R0:W5:Y:S01]  /*5b40*/  @P5 LDG.E.U16 R30, desc[UR22][R4.64] ;  /* 0x00000016041e5981 */ /* 0x000162000c1e1500 */
[-C--:B------:R-:W-:Y:S01]  /*5b50*/  LEA RZ, P5, R97, R52.reuse, 0x1 ;  /* 0x0000003461ff7211 */ /* 0x080fe200078a08ff */
[----:B------:R-:W-:Y:S01]  /*5b60*/  IMAD.X R11, R51, 0x1, R106, P2 ;  /* 0x00000001330b7824 */ /* 0x000fe200010e066a */
[----:B------:R-:W-:-:S03]  /*5b70*/  LEA RZ, P4, R95, R52, 0x1 ;  /* 0x000000345fff7211 */ /* 0x000fc600078808ff */
[----:B------:R-:W-:Y:S01]  /*5b80*/  IMAD.X R7, R51, 0x1, R98, P5 ;  /* 0x0000000133077824 */ /* 0x000fe200028e0662 */
[C---:B------:R-:W-:Y:S01]  /*5b90*/  ISETP.GT.AND P5, PT, R39.reuse, 0x2b, PT ;  /* 0x0000002b2700780c */ /* 0x040fe20003fa4270 */
[----:B------:R1:W5:Y:S01]  /*5ba0*/  @P3 LDG.E.U16 R25, desc[UR22][R10.64] ;  /* 0x000000160a193981 */ /* 0x000362000c1e1500 */
[----:B------:R-:W-:Y:S01]  /*5bb0*/  ISETP.GT.AND P3, PT, R39, 0x26, PT ;  /* 0x000000262700780c */ /* 0x000fe20003f64270 */
[----:B0-----:R-:W-:Y:S01]  /*5bc0*/  IMAD R4, R93, 0x2, R52 ;  /* 0x000000025d047824 */ /* 0x001fe200078e0234 */
[----:B------:R-:W-:Y:S01]  /*5bd0*/  PRMT R165, RZ, 0x7610, R165 ;  /* 0x00007610ffa57816 */ /* 0x000fe200000000a5 */
[----:B-1----:R-:W-:Y:S01]  /*5be0*/  IMAD.X R11, R51, 0x1, R96, P4 ;  /* 0x00000001330b7824 */ /* 0x002fe200020e0660 */
[----:B------:R-:W-:Y:S02]  /*5bf0*/  LEA RZ, P4, R93, R52, 0x1 ;  /* 0x000000345dff7211 */ /* 0x000fe400078808ff */
[----:B------:R-:W-:-:S03]  /*5c00*/  ISETP.GT.AND P2, PT, R39, 0x27, PT ;  /* 0x000000272700780c */ /* 0x000fc60003f44270 */
[----:B------:R-:W-:Y:S01]  /*5c10*/  IMAD.X R5, R51, 0x1, R94, P4 ;  /* 0x0000000133057824 */ /* 0x000fe200020e065e */
[----:B------:R-:W-:Y:S01]  /*5c20*/  PRMT R33, RZ, 0x7610, R33 ;  /* 0x00007610ff217816 */ /* 0x000fe20000000021 */
[----:B------:R-:W-:Y:S01]  /*5c30*/  IMAD R8, R103, 0x2, R52 ;  /* 0x0000000267087824 */ /* 0x000fe200078e0234 */
[----:B------:R-:W-:Y:S02]  /*5c40*/  PRMT R34, RZ, 0x7610, R34 ;  /* 0x00007610ff227816 */ /* 0x000fe40000000022 */
[----:B------:R-:W5:Y:S01]  /*5c50*/  @P5 LDG.E.U16 R165, desc[UR22][R4.64] ;  /* 0x0000001604a55981 */ /* 0x000f62000c1e1500 */
[-C--:B------:R-:W-:Y:S01]  /*5c60*/  LEA RZ, P5, R91, R52.reuse, 0x1 ;  /* 0x000000345bff7211 */ /* 0x080fe200078a08ff */
[----:B------:R-:W-:Y:S01]  /*5c70*/  IMAD R12, R101, 0x2, R52 ;  /* 0x00000002650c7824 */ /* 0x000fe200078e0234 */
[-C--:B------:R-:W-:Y:S01]  /*5c80*/  LEA RZ, P4, R89, R52.reuse, 0x1 ;  /* 0x0000003459ff7211 */ /* 0x080fe200078808ff */
[----:B------:R0:W5:Y:S04]  /*5c90*/  @P3 LDG.E.U16 R33, desc[UR22][R8.64] ;  /* 0x0000001608213981 */ /* 0x000168000c1e1500 */
[----:B------:R1:W5:Y:S01]  /*5ca0*/  @P2 LDG.E.U16 R34, desc[UR22][R12.64] ;  /* 0x000000160c222981 */ /* 0x000362000c1e1500 */
[----:B0-----:R-:W-:Y:S01]  /*5cb0*/  IMAD.X R9, R51, 0x1, R92, P5 ;  /* 0x0000000133097824 */ /* 0x001fe200028e065c */
[----:B------:R-:W-:Y:S01]  /*5cc0*/  ISETP.GT.AND P5, PT, R39, 0x2e, PT ;  /* 0x0000002e2700780c */ /* 0x000fe20003fa4270 */
[----:B-1----:R-:W-:Y:S01]  /*5cd0*/  IMAD.X R13, R51, 0x1, R90, P4 ;  /* 0x00000001330d7824 */ /* 0x002fe200020e065a */
[----:B------:R-:W-:-:S02]  /*5ce0*/  LEA RZ, P4, R87, R52, 0x1 ;  /* 0x0000003457ff7211 */ /* 0x000fc400078808ff */
[----:B------:R-:W-:Y:S01]  /*5cf0*/  ISETP.GT.AND P3, PT, R39, 0x29, PT ;  /* 0x000000292700780c */ /* 0x000fe20003f64270 */
[----:B------:R-:W-:Y:S01]  /*5d00*/  IMAD R4, R87, 0x2, R52 ;  /* 0x0000000257047824 */ /* 0x000fe200078e0234 */
[----:B------:R-:W-:Y:S01]  /*5d10*/  PRMT R177, RZ, 0x7610, R177 ;  /* 0x00007610ffb17816 */ /* 0x000fe200000000b1 */
[----:B------:R-:W-:Y:S01]  /*5d20*/  IMAD.X R5, R51, 0x1, R88, P4 ;  /* 0x0000000133057824 */ /* 0x000fe200020e0658 */
[----:B------:R-:W-:Y:S01]  /*5d30*/  ISETP.GT.AND P2, PT, R39, 0x2a, PT ;  /* 0x0000002a2700780c */ /* 0x000fe20003f44270 */
[----:B------:R-:W-:Y:S01]  /*5d40*/  IMAD R6, R97, 0x2, R52 ;  /* 0x0000000261067824 */ /* 0x000fe200078e0234 */
[----:B------:R-:W-:-:S03]  /*5d50*/  PRMT R169, RZ, 0x7610, R169 ;  /* 0x00007610ffa97816 */ /* 0x000fc600000000a9 */
[----:B------:R-:W5:Y:S01]  /*5d60*/  @P5 LDG.E.U16 R177, desc[UR22][R4.64] ;  /* 0x0000001604b15981 */ /* 0x000f62000c1e1500 */
[-C--:B------:R-:W-:Y:S01]  /*5d70*/  LEA RZ, P5, R85, R52.reuse, 0x1 ;  /* 0x0000003455ff7211 */ /* 0x080fe200078a08ff */
[----:B------:R-:W-:Y:S01]  /*5d80*/  IMAD R10, R95, 0x2, R52 ;  /* 0x000000025f0a7824 */ /* 0x000fe200078e0234 */
[----:B------:R-:W-:Y:S02]  /*5d90*/  PRMT R194, RZ, 0x7610, R194 ;  /* 0x00007610ffc27816 */ /* 0x000fe400000000c2 */
        /* <DEDUP_REMOVED lines=36> */
[----:B------:R-:W-:Y:S01]  /*5fe0*/  LEA RZ, P4, R71, R52, 0x1 ;  /* 0x0000003447ff7211 */ /* 0x000fe200078808ff */
[----:B------:R0:W5:Y:S01]  /*5ff0*/  @P3 LDG.E.U16 R214, desc[UR22][R6.64] ;  /* 0x0000001606d63981 */ /* 0x000162000c1e1500 */
[----:B------:R-:W-:-:S03]  /*6000*/  ISETP.GT.AND P3, PT, R39, 0x32, PT ;  /* 0x000000322700780c */ /* 0x000fc60003f64270 */
[----:B------:R1:W5:Y:S01]  /*6010*/  @P2 LDG.E.U16 R212, desc[UR22][R10.64] ;  /* 0x000000160ad42981 */ /* 0x000362000c1e1500 */
[----:B------:R-:W-:Y:S01]  /*6020*/  ISETP.GT.AND P2, PT, R39, 0x33, PT ;  /* 0x000000332700780c */ /* 0x000fe20003f44270 */
[----:B0-----:R-:W-:Y:S01]  /*6030*/  IMAD.X R7, R51, 0x1, R74, P5 ;  /* 0x0000000133077824 */ /* 0x001fe200028e064a */
[----:B------:R-:W-:Y:S01]  /*6040*/  ISETP.GT.AND P5, PT, R39, 0x37, PT ;  /* 0x000000372700780c */ /* 0x000fe20003fa4270 */
[----:B-1----:R-:W-:Y:S01]  /*6050*/  IMAD.X R11, R51, 0x1, R72, P4 ;  /* 0x00000001330b7824 */ /* 0x002fe200020e0648 */
[C---:B------:R-:W-:Y:S01]  /*6060*/  LEA RZ, P4, R69.reuse, R52, 0x1 ;  /* 0x0000003445ff7211 */ /* 0x040fe200078808ff */
[----:B------:R-:W-:Y:S01]  /*6070*/  IMAD R4, R69, 0x2, R52 ;  /* 0x0000000245047824 */ /* 0x000fe200078e0234 */
[----:B------:R-:W-:-:S03]  /*6080*/  PRMT R201, RZ, 0x7610, R201 ;  /* 0x00007610ffc97816 */ /* 0x000fc600000000c9 */
[----:B------:R-:W-:Y:S01]  /*6090*/  IMAD.X R5, R51, 0x1, R70, P4 ;  /* 0x0000000133057824 */ /* 0x000fe200020e0646 */
[----:B------:R-:W-:Y:S01]  /*60a0*/  PRMT R216, RZ, 0x7610, R216 ;  /* 0x00007610ffd87816 */ /* 0x000fe200000000d8 */
[--C-:B------:R-:W-:Y:S01]  /*60b0*/  IMAD R8, R79, 0x2, R52.reuse ;  /* 0x000000024f087824 */ /* 0x100fe200078e0234 */
[----:B------:R-:W-:Y:S01]  /*60c0*/  PRMT R199, RZ, 0x7610, R199 ;  /* 0x00007610ffc77816 */ /* 0x000fe200000000c7 */
[----:B------:R-:W-:Y:S02]  /*60d0*/  IMAD R12, R77, 0x2, R52 ;  /* 0x000000024d0c7824 */ /* 0x000fe400078e0234 */
[----:B------:R-:W5:Y:S01]  /*60e0*/  @P5 LDG.E.U16 R201, desc[UR22][R4.64] ;  /* 0x0000001604c95981 */ /* 0x000f62000c1e1500 */
[-C--:B------:R-:W-:Y:S02]  /*60f0*/  LEA RZ, P5, R67, R52.reuse, 0x1 ;  /* 0x0000003443ff7211 */ /* 0x080fe400078a08ff */
        /* <DEDUP_REMOVED lines=8> */
[----:B------:R-:W-:Y:S01]  /*6180*/  LEA RZ, P4, R63, R52, 0x1 ;  /* 0x000000343fff7211 */ /* 0x000fe200078808ff */
[----:B------:R-:W-:Y:S01]  /*6190*/  IMAD R6, R73, 0x2, R52 ;  /* 0x0000000249067824 */ /* 0x000fe200078e0234 */
[----:B------:R-:W-:Y:S01]  /*61a0*/  PRMT R220, RZ, 0x7610, R220 ;  /* 0x00007610ffdc7816 */ /* 0x000fe200000000dc */
[----:B------:R-:W-:Y:S01]  /*61b0*/  IMAD R10, R71, 0x2, R52 ;  /* 0x00000002470a7824 */ /* 0x000fe200078e0234 */
[----:B------:R-:W-:Y:S01]  /*61c0*/  PRMT R218, RZ, 0x7610, R218 ;  /* 0x00007610ffda7816 */ /* 0x000fe200000000da */
[----:B------:R-:W-:Y:S01]  /*61d0*/  IMAD R4, R63, 0x2, R52 ;  /* 0x000000023f047824 */ /* 0x000fe200078e0234 */
[----:B------:R-:W-:Y:S01]  /*61e0*/  PRMT R203, RZ, 0x7610, R203 ;  /* 0x00007610ffcb7816 */ /* 0x000fe200000000cb */
[----:B------:R-:W-:Y:S01]  /*61f0*/  IMAD.X R5, R51, 0x1, R64, P4 ;  /* 0x0000000133057824 */ /* 0x000fe200020e0640 */
[----:B------:R0:W5:Y:S01]  /*6200*/  @P3 LDG.E.U16 R220, desc[UR22][R6.64] ;  /* 0x0000001606dc3981 */ /* 0x000162000c1e1500 */
[----:B------:R-:W-:-:S03]  /*6210*/  ISETP.GT.AND P3, PT, R39, 0x38, PT ;  /* 0x000000382700780c */ /* 0x000fc60003f64270 */
[----:B------:R1:W5:Y:S01]  /*6220*/  @P2 LDG.E.U16 R218, desc[UR22][R10.64] ;  /* 0x000000160ada2981 */ /* 0x000362000c1e1500 */
[----:B------:R-:W-:-:S03]  /*6230*/  ISETP.GT.AND P2, PT, R39, 0x39, PT ;  /* 0x000000392700780c */ /* 0x000fc60003f44270 */
[----:B------:R3:W5:Y:S01]  /*6240*/  @P5 LDG.E.U16 R203, desc[UR22][R4.64] ;  /* 0x0000001604cb5981 */ /* 0x000762000c1e1500 */
[-C--:B------:R-:W-:Y:S02]  /*6250*/  LEA RZ, P5, R61, R52.reuse, 0x1 ;  /* 0x000000343dff7211 */ /* 0x080fe400078a08ff */
[-C--:B------:R-:W-:Y:S01]  /*6260*/  LEA RZ, P4, R59, R52.reuse, 0x1 ;  /* 0x000000343bff7211 */ /* 0x080fe200078808ff */
[----:B------:R-:W-:Y:S01]  /*6270*/  IMAD R8, R67, 0x2, R52 ;  /* 0x0000000243087824 */ /* 0x000fe200078e0234 */
[----:B------:R-:W-:Y:S01]  /*6280*/  PRMT R222, RZ, 0x7610, R222 ;  /* 0x00007610ffde7816 */ /* 0x000fe200000000de */
[----:B0-----:R-:W-:Y:S01]  /*6290*/  IMAD.X R7, R51, 0x1, R62, P5 ;  /* 0x0000000133077824 */ /* 0x001fe200028e063e */
[----:B------:R-:W-:Y:S01]  /*62a0*/  PRMT R205, RZ, 0x7610, R205 ;  /* 0x00007610ffcd7816 */ /* 0x000fe200000000cd */
[----:B------:R-:W-:Y:S01]  /*62b0*/  IMAD R12, R65, 0x2, R52 ;  /* 0x00000002410c7824 */ /* 0x000fe200078e0234 */
[----:B------:R-:W-:Y:S01]  /*62c0*/  ISETP.GT.AND P5, PT, R39, 0x3d, PT ;  /* 0x0000003d2700780c */ /* 0x000fe20003fa4270 */
[----:B-1----:R-:W-:Y:S01]  /*62d0*/  IMAD.X R11, R51, 0x1, R60, P4 ;  /* 0x00000001330b7824 */ /* 0x002fe200020e063c */
[----:B------:R-:W-:Y:S01]  /*62e0*/  LEA RZ, P4, R57, R52, 0x1 ;  /* 0x0000003439ff7211 */ /* 0x000fe200078808ff */
[----:B------:R0:W5:Y:S01]  /*62f0*/  @P3 LDG.E.U16 R222, desc[UR22][R8.64] ;  /* 0x0000001608de3981 */ /* 0x000162000c1e1500 */
[----:B------:R-:W-:-:S03]  /*6300*/  ISETP.GT.AND P3, PT, R39, 0x3b, PT ;  /* 0x0000003b2700780c */ /* 0x000fc60003f64270 */
[----:B------:R1:W5:Y:S01]  /*6310*/  @P2 LDG.E.U16 R205, desc[UR22][R12.64] ;  /* 0x000000160ccd2981 */ /* 0x000362000c1e1500 */
[----:B------:R-:W-:Y:S01]  /*6320*/  ISETP.GT.AND P2, PT, R39, 0x3c, PT ;  /* 0x0000003c2700780c */ /* 0x000fe20003f44270 */
[----:B---3--:R-:W-:Y:S01]  /*6330*/  IMAD R4, R57, 0x2, R52 ;  /* 0x0000000239047824 */ /* 0x008fe200078e0234 */
[----:B------:R-:W-:Y:S01]  /*6340*/  PRMT R228, RZ, 0x7610, R228 ;  /* 0x00007610ffe47816 */ /* 0x000fe200000000e4 */
[----:B------:R-:W-:Y:S01]  /*6350*/  IMAD.X R5, R51, 0x1, R58, P4 ;  /* 0x0000000133057824 */ /* 0x000fe200020e063a */
[----:B------:R-:W-:Y:S01]  /*6360*/  PRMT R226, RZ, 0x7610, R226 ;  /* 0x00007610ffe27816 */ /* 0x000fe200000000e2 */
[--C-:B------:R-:W-:Y:S01]  /*6370*/  IMAD R6, R61, 0x2, R52.reuse ;  /* 0x000000023d067824 */ /* 0x100fe200078e0234 */
[----:B------:R-:W-:Y:S01]  /*6380*/  PRMT R207, RZ, 0x7610, R207 ;  /* 0x00007610ffcf7816 */ /* 0x000fe200000000cf */
[----:B------:R-:W-:Y:S01]  /*6390*/  IMAD R10, R59, 0x2, R52 ;  /* 0x000000023b0a7824 */ /* 0x000fe200078e0234 */
[----:B------:R3:W5:Y:S01]  /*63a0*/  @P5 LDG.E.U16 R228, desc[UR22][R4.64] ;  /* 0x0000001604e45981 */ /* 0x000762000c1e1500 */
[----:B------:R-:W-:-:S02]  /*63b0*/  LEA RZ, P5, R55, R52, 0x1 ;  /* 0x0000003437ff7211 */ /* 0x000fc400078a08ff */
[-C--:B------:R-:W-:Y:S01]  /*63c0*/  LEA RZ, P4, R53, R52.reuse, 0x1 ;  /* 0x0000003435ff7211 */ /* 0x080fe200078808ff */
[----:B------:R4:W5:Y:S01]  /*63d0*/  @P3 LDG.E.U16 R226, desc[UR22][R6.64] ;  /* 0x0000001606e23981 */ /* 0x000962000c1e1500 */
[----:B------:R-:W-:Y:S01]  /*63e0*/  ISETP.GT.AND P3, PT, R39, 0x3e, PT ;  /* 0x0000003e2700780c */ /* 0x000fe20003f64270 */
[----:B0-----:R-:W-:Y:S01]  /*63f0*/  IMAD.X R9, R51, 0x1, R56, P5 ;  /* 0x0000000133097824 */ /* 0x001fe200028e0638 */
[C---:B------:R-:W-:Y:S01]  /*6400*/  ISETP.GT.AND P5, PT, R39.reuse, 0x1, PT ;  /* 0x000000012700780c */ /* 0x040fe20003fa4270 */
[----:B------:R0:W5:Y:S01]  /*6410*/  @P2 LDG.E.U16 R207, desc[UR22][R10.64] ;  /* 0x000000160acf2981 */ /* 0x000162000c1e1500 */
[----:B------:R-:W-:Y:S01]  /*6420*/  ISETP.GT.AND P2, PT, R39, 0x3f, PT ;  /* 0x0000003f2700780c */ /* 0x000fe20003f44270 */
[----:B-1----:R-:W-:Y:S01]  /*6430*/  IMAD.X R13, R51, 0x1, R54, P4 ;  /* 0x00000001330d7824 */ /* 0x002fe200020e0636 */
[----:B------:R-:W-:Y:S01]  /*6440*/  IADD3 R14, P4, PT, R49, R52, RZ ;  /* 0x00000034310e7210 */ /* 0x000fe20007f9e0ff */
[----:B------:R-:W-:Y:S01]  /*6450*/  USHF.L.U32 UR4, UR4, 0x1f, URZ ;  /* 0x0000001f04047899 */ /* 0x000fe200080006ff */
[----:B------:R-:W-:Y:S01]  /*6460*/  PRMT R224, RZ, 0x7610, R224 ;  /* 0x00007610ffe07816 */ /* 0x000fe200000000e0 */
[----:B------:R-:W-:Y:S01]  /*6470*/  IMAD R8, R55, 0x2, R52 ;  /* 0x0000000237087824 */ /* 0x000fe200078e0234 */
[----:B---3--:R-:W-:Y:S01]  /*6480*/  PRMT R4, RZ, 0x7610, R4 ;  /* 0x00007610ff047816 */ /* 0x008fe20000000004 */
[----:B------:R-:W-:Y:S01]  /*6490*/  IMAD R12, R53, 0x2, R52 ;  /* 0x00000002350c7824 */ /* 0x000fe200078e0234 */
[----:B------:R-:W-:Y:S01]  /*64a0*/  PRMT R209, RZ, 0x7610, R209 ;  /* 0x00007610ffd17816 */ /* 0x000fe200000000d1 */
[----:B------:R-:W-:-:S02]  /*64b0*/  IMAD.X R15, R51, 0x1, R178, P4 ;  /* 0x00000001330f7824 */ /* 0x000fc400020e06b2 */
[----:B----4-:R-:W-:Y:S01]  /*64c0*/  IMAD.U32 R7, RZ, RZ, UR4 ;  /* 0x00000004ff077e24 */ /* 0x010fe2000f8e00ff */
[----:B------:R0:W5:Y:S04]  /*64d0*/  @P3 LDG.E.U16 R4, desc[UR22][R8.64] ;  /* 0x0000001608043981 */ /* 0x000168000c1e1500 */
[----:B------:R0:W5:Y:S04]  /*64e0*/  @P2 LDG.E.U16 R209, desc[UR22][R12.64] ;  /* 0x000000160cd12981 */ /* 0x000168000c1e1500 */
[----:B------:R0:W5:Y:S01]  /*64f0*/  @P5 LDG.E.U16 R224, desc[UR22][R14.64] ;  /* 0x000000160ee05981 */ /* 0x000162000c1e1500 */
[----:B------:R-:W1:Y:S01]  /*6500*/  SYNCS.PHASECHK.TRANS64.TRYWAIT P2, [UR6], R7 ;  /* 0x00000007ff0075a7 */ /* 0x000e620008041106 */
[----:B------:R-:W-:-:S02]  /*6510*/  LOP3.LUT R6, R50, 0x3f, RZ, 0xc0, !PT ;  /* 0x0000003f32067812 */ /* 0x000fc400078ec0ff */
[----:B--2---:R-:W-:Y:S02]  /*6520*/  PRMT R5, R193, 0x5410, R210 ;  /* 0x00005410c1057816 */ /* 0x004fe400000000d2 */
[----:B------:R-:W-:Y:S01]  /*6530*/  ISETP.GE.AND P3, PT, R6, R39, PT ;  /* 0x000000270600720c */ /* 0x000fe20003f66270 */
[----:B01----:R-:W-:-:S12]  /*6540*/  @!P2 BRA `(.L_x_9) ;  /* 0x00000010007ca947 */ /* 0x003fd80003800000 */
.L_x_17:
[----:B-----5:R-:W-:Y:S01]  /*6550*/  PRMT R14, R188, 0x5410, R35 ;  /* 0x00005410bc0e7816 */ /* 0x020fe20000000023 */
[----:B------:R-:W-:Y:S01]  /*6560*/  IMAD.WIDE R182, R151, 0x2, R182 ;  /* 0x0000000297b67825 */ /* 0x000fe200078e02b6 */
[----:B------:R-:W-:Y:S02]  /*6570*/  PRMT R19, R19, 0x5410, R24 ;  /* 0x0000541013137816 */ /* 0x000fe40000000018 */
[----:B------:R-:W-:Y:S01]  /*6580*/  PRMT R20, R20, 0x5410, R23 ;  /* 0x0000541014147816 */ /* 0x000fe20000000017 */
[----:B------:R-:W-:Y:S01]  /*6590*/  IMAD.WIDE R186, R151, 0x2, R186 ;  /* 0x0000000297ba7825 */ /* 0x000fe200078e02ba */
[----:B------:R-:W-:Y:S02]  /*65a0*/  PRMT R15, R31, 0x5410, R32 ;  /* 0x000054101f0f7816 */ /* 0x000fe40000000020 */
[----:B------:R-:W-:Y:S01]  /*65b0*/  PRMT R16, R16, 0x5410, R29 ;  /* 0x0000541010107816 */ /* 0x000fe2000000001d */
[----:B------:R-:W-:Y:S01]  /*65c0*/  IMAD.WIDE R184, R151, 0x2, R184 ;  /* 0x0000000297b87825 */ /* 0x000fe200078e02b8 */
[----:B------:R-:W-:-:S02]  /*65d0*/  PRMT R17, R17, 0x5410, R28 ;  /* 0x0000541011117816 */ /* 0x000fc4000000001c */
[----:B------:R-:W-:Y:S01]  /*65e0*/  PRMT R18, R18, 0x5410, R27 ;  /* 0x0000541012127816 */ /* 0x000fe2000000001b */
[----:B------:R-:W-:Y:S01]  /*65f0*/  IMAD.WIDE R180, R151, 0x2, R180 ;  /* 0x0000000297b47825 */ /* 0x000fe200078e02b4 */
        /* <DEDUP_REMOVED lines=24> */
[----:B------:R-:W-:Y:S02]  /*6780*/  PRMT R188, RZ, 0x7610, R188 ;  /* 0x00007610ffbc7816 */ /* 0x000fe400000000bc */
[----:B------:R0:W-:Y:S01]  /*6790*/  STTM.x32 tmem[UR12], R4 ;  /* 0x00000004000079ed */ /* 0x0001e200082c000c */
[----:B------:R-:W1:Y:S02]  /*67a0*/  FENCE.VIEW.ASYNC.T ;  /* 0x00000000000073c6 */ /* 0x000e640000000200 */
[----:B-1----:R-:W-:Y:S01]  /*67b0*/  BAR.SYNC.DEFER_BLOCKING 0x0 ;  /* 0x0000000000007b1d */ /* 0x002fe20000010000 */
[----:B------:R-:W-:Y:S02]  /*67c0*/  PRMT R192, RZ, 0x7610, R192 ;  /* 0x00007610ffc07816 */ /* 0x000fe400000000c0 */
[----:B------:R-:W-:-:S02]  /*67d0*/  PRMT R190, RZ, 0x7610, R190 ;  /* 0x00007610ffbe7816 */ /* 0x000fc400000000be */
[----:B------:R-:W-:Y:S01]  /*67e0*/  PRMT R194, RZ, 0x7610, R194 ;  /* 0x00007610ffc27816 */ /* 0x000fe200000000c2 */
[----:B------:R-:W2:Y:S04]  /*67f0*/  @!P3 LDG.E.U16 R188, desc[UR22][R186.64] ;  /* 0x00000016babcb981 */ /* 0x000ea8000c1e1500 */
[----:B------:R-:W3:Y:S04]  /*6800*/  @!P3 LDG.E.U16 R192, desc[UR22][R182.64] ;  /* 0x00000016b6c0b981 */ /* 0x000ee8000c1e1500 */
[----:B------:R-:W4:Y:S04]  /*6810*/  @!P3 LDG.E.U16 R190, desc[UR22][R184.64] ;  /* 0x00000016b8beb981 */ /* 0x000f28000c1e1500 */
[----:B------:R-:W4:Y:S01]  /*6820*/  @!P3 LDG.E.U16 R194, desc[UR22][R180.64] ;  /* 0x00000016b4c2b981 */ /* 0x000f22000c1e1500 */
[----:B------:R-:W-:Y:S01]  /*6830*/  ULEA UR6, UR20, UR9, 0x3 ;  /* 0x0000000914067291 */ /* 0x000fe2000f8e18ff */
[----:B------:R-:W-:Y:S03]  /*6840*/  BAR.SYNC.DEFER_BLOCKING 0x0 ;  /* 0x0000000000007b1d */ /* 0x000fe60000010000 */
[----:B------:R-:W-:-:S03]  /*6850*/  UIADD3 UR6, UPT, UPT, UR6, 0x1000, URZ ;  /* 0x0000100006067890 */ /* 0x000fc6000fffe0ff */
[----:B--2---:R0:W-:Y:S04]  /*6860*/  STS.U16 [R155+UR9+0x800], R188 ;  /* 0x000800bc9b007988 */ /* 0x0041e80008000409 */
[----:B---3--:R0:W-:Y:S04]  /*6870*/  STS.U16 [R155+UR9+0xc00], R192 ;  /* 0x000c00c09b007988 */ /* 0x0081e80008000409 */
[----:B----4-:R0:W-:Y:S04]  /*6880*/  STS.U16 [R153+UR9+0xa00], R190 ;  /* 0x000a00be99007988 */ /* 0x0101e80008000409 */
[----:B------:R0:W-:Y:S01]  /*6890*/  STS.U16 [R153+UR9+0xe00], R194 ;  /* 0x000e00c299007988 */ /* 0x0001e20008000409 */
[----:B------:R1:W-:Y:S06]  /*68a0*/  MEMBAR.ALL.CTA ;  /* 0x0000000000007992 */ /* 0x0003ec0000008000 */
[----:B-1----:R-:W1:Y:S02]  /*68b0*/  FENCE.VIEW.ASYNC.S ;  /* 0x00000000000073c6 */ /* 0x002e640000000000 */
[----:B-1----:R-:W-:Y:S06]  /*68c0*/  BAR.SYNC.DEFER_BLOCKING 0x0 ;  /* 0x0000000000007b1d */ /* 0x002fec0000010000 */
[----:B------:R-:W-:Y:S05]  /*68d0*/  @P0 BRA `(.L_x_10) ;  /* 0x00000000009c0947 */ /* 0x000fea0003800000 */
[----:B------:R-:W-:Y:S02]  /*68e0*/  UIADD3 UR21, UPT, UPT, UR8, 0x28, URZ ;  /* 0x0000002808157890 */ /* 0x000fe4000fffe0ff */
[----:B------:R-:W-:Y:S02]  /*68f0*/  UIADD3 UR30, UPT, UPT, UR8, 0x30, URZ ;  /* 0x00000030081e7890 */ /* 0x000fe4000fffe0ff */
[----:B------:R-:W-:Y:S02]  /*6900*/  UIADD3 UR31, UPT, UPT, UR8, 0x38, URZ ;  /* 0x00000038081f7890 */ /* 0x000fe4000fffe0ff */
[----:B------:R-:W-:Y:S02]  /*6910*/  UIADD3 UR36, UPT, UPT, UR8, 0x10, URZ ;  /* 0x0000001008247890 */ /* 0x000fe4000fffe0ff */
        /* <DEDUP_REMOVED lines=8> */
[----:B------:R1:W-:Y:S01]  /*69a0*/  UTCHMMA tmem[UR11], gdesc[UR16], tmem[UR8], tmem[UR18], idesc[UR19], UPT ;  /* 0x00ff12100b0079ea */ /* 0x0003e2000b800008 */
[----:B------:R-:W-:Y:S01]  /*69b0*/  UIADD3 UR49, UPT, UPT, UR8, 0x58, URZ ;  /* 0x0000005808317890 */ /* 0x000fe2000fffe0ff */
[----:B------:R-:W-:Y:S01]  /*69c0*/  UMOV UR28, 0x0 ;  /* 0x00000000001c7882 */ /* 0x000fe20000000000 */
[----:B------:R-:W-:Y:S01]  /*69d0*/  UMOV UR29, 0x8040010 ;  /* 0x08040010001d7882 */ /* 0x000fe20000000000 */
[----:B------:R-:W-:Y:S01]  /*69e0*/  UMOV UR32, 0x0 ;  /* 0x0000000000207882 */ /* 0x000fe20000000000 */
[----:B------:R-:W-:Y:S01]  /*69f0*/  UMOV UR33, 0x8040010 ;  /* 0x0804001000217882 */ /* 0x000fe20000000000 */
        /* <DEDUP_REMOVED lines=11> */
[----:B------:R-:W-:Y:S01]  /*6ab0*/  UMOV UR7, URZ ;  /* 0x000000ff00077c82 */ /* 0x000fe20008000000 */
[----:B------:R1:W-:Y:S01]  /*6ac0*/  UTCHMMA tmem[UR37], gdesc[UR16], tmem[UR36], tmem[UR38], idesc[UR39], UPT ;  /* 0x00ff2610250079ea */ /* 0x0003e2000b800024 */
        /* <DEDUP_REMOVED lines=8> */
.L_x_10:
[----:B------:R-:W-:Y:S01]  /*6b50*/  UIADD3 UR20, UPT, UPT, UR20, 0x1, URZ ;  /* 0x0000000114147890 */ /* 0x000fe2000fffe0ff */
[----:B0-----:R-:W-:Y:S01]  /*6b60*/  IMAD.MOV.U32 R4, RZ, RZ, R52 ;  /* 0x000000ffff047224 */ /* 0x001fe200078e0034 */
[----:B------:R-:W-:Y:S01]  /*6b70*/  UIADD3 UR13, UPT, UPT, UR13, -0x1, URZ ;  /* 0xffffffff0d0d7890 */ /* 0x000fe2000fffe0ff */
[----:B------:R-:W-:Y:S01]  /*6b80*/  IMAD.MOV.U32 R5, RZ, RZ, R51 ;  /* 0x000000ffff057224 */ /* 0x000fe200078e0033 */
[----:B------:R-:W-:Y:S01]  /*6b90*/  UISETP.GT.AND UP1, UPT, UR20, 0x1, UPT ;  /* 0x000000011400788c */ /* 0x000fe2000bf24270 */
[----:B------:R-:W-:Y:S02]  /*6ba0*/  VIADD R39, R39, 0xffffffc0 ;  /* 0xffffffc027277836 */ /* 0x000fe40000000000 */
[----:B------:R-:W-:Y:S01]  /*6bb0*/  IMAD.WIDE R4, R157, 0x2, R4 ;  /* 0x000000029d047825 */ /* 0x000fe200078e0204 */
[----:B-1----:R-:W-:Y:S02]  /*6bc0*/  USEL UR4, URZ, 0x1, !UP1 ;  /* 0x00000001ff047887 */ /* 0x002fe4000c800000 */
[----:B------:R-:W-:Y:S01]  /*6bd0*/  USEL UR20, UR20, URZ, !UP1 ;  /* 0x000000ff14147287 */ /* 0x000fe2000c800000 */
[----:B------:R-:W-:Y:S01]  /*6be0*/  IMAD.MOV.U32 R52, RZ, RZ, R4 ;  /* 0x000000ffff347224 */ /* 0x000fe200078e0004 */
[----:B------:R-:W-:Y:S01]  /*6bf0*/  UISETP.NE.U32.AND UP1, UPT, UR13, URZ, UPT ;  /* 0x000000ff0d00728c */ /* 0x000fe2000bf25070 */
[----:B------:R-:W-:Y:S01]  /*6c00*/  IMAD.MOV.U32 R51, RZ, RZ, R5 ;  /* 0x000000ffff337224 */ /* 0x000fe200078e0005 */
[----:B------:R-:W-:-:S03]  /*6c10*/  ULOP3.LUT UR7, UR5, UR4, URZ, 0x3c, !UPT ;  /* 0x0000000405077292 */ /* 0x000fc6000f8e3cff */
[----:B------:R-:W-:-:S04]  /*6c20*/  UMOV UR4, UR5 ;  /* 0x0000000500047c82 */ /* 0x000fc80008000000 */
[----:B------:R-:W-:Y:S01]  /*6c30*/  UMOV UR5, UR7 ;  /* 0x0000000700057c82 */ /* 0x000fe20008000000 */
[----:B------:R-:W-:Y:S05]  /*6c40*/  BRA.U UP1, `(.L_x_11) ;  /* 0xffffffe101bc7547 */ /* 0x000fea000b83ffff */
.L_x_8:
[----:B------:R-:W-:Y:S01]  /*6c50*/  ISETP.GE.AND P0, PT, R3, 0x40, PT ;  /* 0x000000400300780c */ /* 0x000fe20003f06270 */
[----:B------:R-:W1:Y:S01]  /*6c60*/  LDCU UR5, c[0x0][0x3b4] ;  /* 0x00007680ff0577ac */ /* 0x000e620008000800 */
[----:B------:R-:W2:Y:S11]  /*6c70*/  LDCU.128 UR12, c[0x0][0x390] ;  /* 0x00007200ff0c77ac */ /* 0x000eb60008000c00 */
[----:B------:R-:W-:Y:S05]  /*6c80*/  @!P0 BRA `(.L_x_12) ;  /* 0x0000000000108947 */ /* 0x000fea0003800000 */
[----:B------:R-:W-:-:S06]  /*6c90*/  USHF.L.U32 UR4, UR4, 0x1f, URZ ;  /* 0x0000001f04047899 */ /* 0x000fcc00080006ff */
[----:B------:R-:W-:-:S04]  /*6ca0*/  IMAD.U32 R3, RZ, RZ, UR4 ;  /* 0x00000004ff037e24 */ /* 0x000fc8000f8e00ff */
[----:B------:R-:W3:Y:S02]  /*6cb0*/  SYNCS.PHASECHK.TRANS64.TRYWAIT P0, [UR6], R3 ;  /* 0x00000003ff0075a7 */ /* 0x000ee40008001106 */
[----:B---3--:R-:W-:Y:S05]  /*6cc0*/  @!P0 BRA `(.L_x_13) ;  /* 0x0000000800a88947 */ /* 0x008fea0003800000 */
.L_x_12:
[----:B------:R-:W-:Y:S01]  /*6cd0*/  BAR.SYNC.DEFER_BLOCKING 0x0 ;  /* 0x0000000000007b1d */ /* 0x000fe20000010000 */
[----:B------:R-:W-:Y:S01]  /*6ce0*/  VIADD R3, R2, 0x2 ;  /* 0x0000000202037836 */ /* 0x000fe20000000000 */
[C---:B--2---:R-:W-:Y:S01]  /*6cf0*/  ISETP.GE.AND P0, PT, R0.reuse, UR14, PT ;  /* 0x0000000e00007c0c */ /* 0x044fe2000bf06270 */
[----:B-1----:R-:W-:Y:S02]  /*6d00*/  IMAD R0, R0, UR5, RZ ;  /* 0x0000000500007c24 */ /* 0x002fe4000f8e02ff */
[C---:B------:R-:W-:Y:S01]  /*6d10*/  VIADD R21, R2.reuse, 0x1 ;  /* 0x0000000102157836 */ /* 0x040fe20000000000 */
[----:B------:R-:W1:Y:S01]  /*6d20*/  LDCU UR4, c[0x0][0x3b8] ;  /* 0x00007700ff0477ac */ /* 0x000e620008000800 */
[----:B------:R-:W-:Y:S01]  /*6d30*/  ISETP.LT.AND P5, PT, R3, UR15, !P0 ;  /* 0x0000000f03007c0c */ /* 0x000fe2000c7a1270 */
[----:B------:R-:W-:Y:S01]  /*6d40*/  VIADD R20, R2, 0x3 ;  /* 0x0000000302147836 */ /* 0x000fe20000000000 */
[----:B------:R-:W-:Y:S01]  /*6d50*/  LEA R25, P4, R0, UR12, 0x1 ;  /* 0x0000000c00197c11 */ /* 0x000fe2000f8808ff */
[C---:B------:R-:W-:Y:S01]  /*6d60*/  VIADD R24, R2.reuse, 0x6 ;  /* 0x0000000602187836 */ /* 0x040fe20000000000 */
[----:B------:R-:W-:Y:S01]  /*6d70*/  ISETP.LT.AND P3, PT, R21, UR15, !P0 ;  /* 0x0000000f15007c0c */ /* 0x000fe2000c761270 */
[C---:B------:R-:W-:Y:S01]  /*6d80*/  VIADD R21, R2.reuse, 0x4 ;  /* 0x0000000402157836 */ /* 0x040fe20000000000 */
[----:B------:R-:W-:-:S02]  /*6d90*/  ISETP.LT.AND P6, PT, R2, UR15, !P0 ;  /* 0x0000000f02007c0c */ /* 0x000fc4000c7c1270 */
[----:B------:R-:W-:Y:S01]  /*6da0*/  LEA.HI.X.SX32 R27, R0, UR13, 0x1, P4 ;  /* 0x0000000d001b7c11 */ /* 0x000fe2000a0f0eff */
[----:B------:R-:W-:Y:S01]  /*6db0*/  VIADD R0, R2, 0x5 ;  /* 0x0000000502007836 */ /* 0x000fe20000000000 */
[----:B------:R-:W-:Y:S01]  /*6dc0*/  ISETP.LT.AND P2, PT, R20, UR15, !P0 ;  /* 0x0000000f14007c0c */ /* 0x000fe2000c741270 */
[----:B------:R-:W2:Y:S02]  /*6dd0*/  @!P1 SYNCS.CCTL.IV [UR9+0x1000] ;  /* 0x00100000ff0099b1 */ /* 0x000ea40008000009 */
[----:B--2---:R-:W-:Y:S01]  /*6de0*/  BAR.SYNC.DEFER_BLOCKING 0x0 ;  /* 0x0000000000007b1d */ /* 0x004fe20000010000 */
[----:B-1----:R-:W-:-:S04]  /*6df0*/  IMAD R3, R2, UR4, RZ ;  /* 0x0000000402037c24 */ /* 0x002fc8000f8e02ff */
[----:B------:R-:W-:Y:S01]  /*6e00*/  VIADD R22, R3, UR4 ;  /* 0x0000000403167c36 */ /* 0x000fe20008000000 */
[----:B0-----:R-:W0:Y:S04]  /*6e10*/  LDTM.x16 R4, tmem[UR10] ;  /* 0x0000000a000479ee */ /* 0x001e280008240000 */
[-C--:B------:R-:W-:Y:S01]  /*6e20*/  LEA R20, P4, R22, R25.reuse, 0x1 ;  /* 0x0000001916147211 */ /* 0x080fe200078808ff */
[----:B------:R-:W1:Y:S01]  /*6e30*/  @!P1 SYNCS.CCTL.IV [UR9+0x1008] ;  /* 0x00100800ff0099b1 */ /* 0x000e620008000009 */
[----:B------:R-:W-:Y:S01]  /*6e40*/  NOP ;  /* 0x0000000000007918 */ /* 0x000fe20000000000 */
[----:B0-----:R-:W-:Y:S02]  /*6e50*/  F2FP.F16.F32.PACK_AB R23, R5, R4 ;  /* 0x000000040517723e */ /* 0x001fe400000000ff */
[----:B------:R-:W-:-:S02]  /*6e60*/  LEA R4, P1, R3, R25, 0x1 ;  /* 0x0000001903047211 */ /* 0x000fc400078208ff */
[----:B------:R-:W-:Y:S02]  /*6e70*/  PRMT R26, R23, 0x7632, R26 ;  /* 0x00007632171a7816 */ /* 0x000fe4000000001a */
[-C--:B------:R-:W-:Y:S02]  /*6e80*/  LEA.HI.X.SX32 R5, R3, R27.reuse, 0x1, P1 ;  /* 0x0000001b03057211 */ /* 0x080fe400008f0eff */
[----:B------:R-:W-:Y:S02]  /*6e90*/  ISETP.LT.AND P1, PT, R21, UR15, !P0 ;  /* 0x0000000f15007c0c */ /* 0x000fe4000c721270 */
[----:B------:R-:W-:Y:S01]  /*6ea0*/  LEA.HI.X.SX32 R21, R22, R27, 0x1, P4 ;  /* 0x0000001b16157211 */ /* 0x000fe200020f0eff */
[----:B------:R0:W-:Y:S01]  /*6eb0*/  @P6 STG.E.U16 desc[UR22][R4.64], R23 ;  /* 0x0000001704006986 */ /* 0x0001e2000c101516 */
[----:B------:R-:W-:Y:S01]  /*6ec0*/  ISETP.LT.AND P4, PT, R0, UR15, !P0 ;  /* 0x0000000f00007c0c */ /* 0x000fe2000c781270 */
[----:B------:R-:W-:Y:S01]  /*6ed0*/  VIADD R0, R22, UR4 ;  /* 0x0000000416007c36 */ /* 0x000fe20008000000 */
[----:B------:R-:W-:Y:S01]  /*6ee0*/  F2FP.F16.F32.PACK_AB R10, R11, R10 ;  /* 0x0000000a0b0a723e */ /* 0x000fe200000000ff */
[----:B------:R2:W-:Y:S01]  /*6ef0*/  @P3 STG.E.U16 desc[UR22][R20.64], R26 ;  /* 0x0000001a14003986 */ /* 0x0005e2000c101516 */
[----:B------:R-:W-:Y:S01]  /*6f00*/  F2FP.F16.F32.PACK_AB R12, R13, R12 ;  /* 0x0000000c0d0c723e */ /* 0x000fe200000000ff */
[C---:B------:R-:W-:Y:S01]  /*6f10*/  VIADD R3, R0.reuse, UR4 ;  /* 0x0000000400037c36 */ /* 0x040fe20008000000 */
[----:B------:R-:W-:Y:S01]  /*6f20*/  LEA R22, P3, R0, R25, 0x1 ;  /* 0x0000001900167211 */ /* 0x000fe200078608ff */
[----:B------:R-:W-:Y:S01]  /*6f30*/  VIADD R11, R2, 0xa ;  /* 0x0000000a020b7836 */ /* 0x000fe20000000000 */
[----:B------:R-:W-:-:S02]  /*6f40*/  PRMT R13, R12, 0x7610, R13 ;  /* 0x000076100c0d7816 */ /* 0x000fc4000000000d */
[----:B------:R-:W-:Y:S02]  /*6f50*/  F2FP.F16.F32.PACK_AB R14, R15, R14 ;  /* 0x0000000e0f0e723e */ /* 0x000fe400000000ff */
[----:B0-----:R-:W-:Y:S02]  /*6f60*/  F2FP.F16.F32.PACK_AB R5, R7, R6 ;  /* 0x000000060705723e */ /* 0x001fe400000000ff */
[C---:B------:R-:W-:Y:S01]  /*6f70*/  LEA R6, P6, R3.reuse, R25, 0x1 ;  /* 0x0000001903067211 */ /* 0x040fe200078c08ff */
[----:B--2---:R-:W-:Y:S01]  /*6f80*/  VIADD R20, R2, 0x8 ;  /* 0x0000000802147836 */ /* 0x004fe20000000000 */
[-C--:B------:R-:W-:Y:S01]  /*6f90*/  LEA.HI.X.SX32 R23, R0, R27.reuse, 0x1, P3 ;  /* 0x0000001b00177211 */ /* 0x080fe200018f0eff */
[----:B------:R-:W-:Y:S01]  /*6fa0*/  VIADD R0, R2, 0x7 ;  /* 0x0000000702007836 */ /* 0x000fe20000000000 */
[C---:B------:R-:W-:Y:S01]  /*6fb0*/  LEA.HI.X.SX32 R7, R3.reuse, R27, 0x1, P6 ;  /* 0x0000001b03077211 */ /* 0x040fe200030f0eff */
[----:B------:R-:W-:Y:S01]  /*6fc0*/  VIADD R3, R3, UR4 ;  /* 0x0000000403037c36 */ /* 0x000fe20008000000 */
[----:B------:R-:W-:Y:S01]  /*6fd0*/  PRMT R21, R5, 0x7632, R21 ;  /* 0x0000763205157816 */ /* 0x000fe20000000015 */
[----:B------:R0:W-:Y:S01]  /*6fe0*/  @P5 STG.E.U16 desc[UR22][R22.64], R5 ;  /* 0x0000000516005986 */ /* 0x0001e2000c101516 */
[----:B------:R-:W-:Y:S01]  /*6ff0*/  ISETP.LT.AND P6, PT, R0, UR15, !P0 ;  /* 0x0000000f00007c0c */ /* 0x000fe2000c7c1270 */
[C---:B------:R-:W-:Y:S01]  /*7000*/  VIADD R0, R3.reuse, UR4 ;  /* 0x0000000403007c36 */ /* 0x040fe20008000000 */
[----:B------:R-:W-:Y:S01]  /*7010*/  ISETP.LT.AND P3, PT, R24, UR15, !P0 ;  /* 0x0000000f18007c0c */ /* 0x000fe2000c761270 */
[----:B------:R2:W-:Y:S01]  /*7020*/  @P2 STG.E.U16 desc[UR22][R6.64], R21 ;  /* 0x0000001506002986 */ /* 0x0005e2000c101516 */
[----:B------:R-:W-:-:S02]  /*7030*/  LEA R4, P2, R3, R25, 0x1 ;  /* 0x0000001903047211 */ /* 0x000fc400078408ff */
[----:B------:R-:W-:Y:S02]  /*7040*/  F2FP.F16.F32.PACK_AB R16, R17, R16 ;  /* 0x000000101110723e */ /* 0x000fe400000000ff */
[----:B------:R-:W-:Y:S02]  /*7050*/  F2FP.F16.F32.PACK_AB R18, R19, R18 ;  /* 0x000000121312723e */ /* 0x000fe400000000ff */
[----:B0-----:R-:W-:Y:S01]  /*7060*/  LEA.HI.X.SX32 R5, R3, R27, 0x1, P2 ;  /* 0x0000001b03057211 */ /* 0x001fe200010f0eff */
[----:B------:R-:W-:Y:S01]  /*7070*/  VIADD R3, R2, 0x9 ;  /* 0x0000000902037836 */ /* 0x000fe20000000000 */
[----:B------:R-:W-:Y:S02]  /*7080*/  ISETP.LT.AND P2, PT, R20, UR15, !P0 ;  /* 0x0000000f14007c0c */ /* 0x000fe4000c741270 */
[----:B--2---:R-:W-:Y:S02]  /*7090*/  F2FP.F16.F32.PACK_AB R7, R9, R8 ;  /* 0x000000080907723e */ /* 0x004fe400000000ff */
[----:B------:R-:W-:-:S02]  /*70a0*/  LEA R8, P5, R0, R25, 0x1 ;  /* 0x0000001900087211 */ /* 0x000fc400078a08ff */
[----:B------:R-:W-:Y:S01]  /*70b0*/  PRMT R20, R7, 0x7632, R20 ;  /* 0x0000763207147816 */ /* 0x000fe20000000014 */
[----:B------:R0:W-:Y:S01]  /*70c0*/  @P1 STG.E.U16 desc[UR22][R4.64], R7 ;  /* 0x0000000704001986 */ /* 0x0001e2000c101516 */
[C---:B------:R-:W-:Y:S01]  /*70d0*/  LEA.HI.X.SX32 R9, R0.reuse, R27, 0x1, P5 ;  /* 0x0000001b00097211 */ /* 0x040fe200028f0eff */
[----:B------:R-:W-:Y:S01]  /*70e0*/  VIADD R0, R0, UR4 ;  /* 0x0000000400007c36 */ /* 0x000fe20008000000 */
[----:B------:R-:W-:Y:S01]  /*70f0*/  ISETP.LT.AND P1, PT, R3, UR15, !P0 ;  /* 0x0000000f03007c0c */ /* 0x000fe2000c721270 */
[----:B------:R-:W-:Y:S01]  /*7100*/  VIADD R3, R2, 0xb ;  /* 0x0000000b02037836 */ /* 0x000fe20000000000 */
[----:B------:R-:W-:Y:S01]  /*7110*/  ISETP.LT.AND P5, PT, R11, UR15, !P0 ;  /* 0x0000000f0b007c0c */ /* 0x000fe2000c7a1270 */
[----:B------:R2:W-:Y:S01]  /*7120*/  @P4 STG.E.U16 desc[UR22][R8.64], R20 ;  /* 0x0000001408004986 */ /* 0x0005e2000c101516 */
[----:B------:R-:W-:Y:S01]  /*7130*/  LEA R6, P4, R0, R25, 0x1 ;  /* 0x0000001900067211 */ /* 0x000fe200078808ff */
[----:B------:R-:W-:-:S03]  /*7140*/  VIADD R11, R2, 0xc ;  /* 0x0000000c020b7836 */ /* 0x000fc60000000000 */
[C---:B0-----:R-:W-:Y:S01]  /*7150*/  LEA.HI.X.SX32 R7, R0.reuse, R27, 0x1, P4 ;  /* 0x0000001b00077211 */ /* 0x041fe200020f0eff */
[----:B------:R-:W-:Y:S01]  /*7160*/  VIADD R0, R0, UR4 ;  /* 0x0000000400007c36 */ /* 0x000fe20008000000 */
[----:B------:R-:W-:-:S03]  /*7170*/  ISETP.LT.AND P4, PT, R3, UR15, !P0 ;  /* 0x0000000f03007c0c */ /* 0x000fc6000c781270 */
[----:B------:R0:W-:Y:S01]  /*7180*/  @P3 STG.E.U16 desc[UR22][R6.64], R10 ;  /* 0x0000000a06003986 */ /* 0x0001e2000c101516 */
[C---:B------:R-:W-:Y:S01]  /*7190*/  LEA R4, P3, R0.reuse, R25, 0x1 ;  /* 0x0000001900047211 */ /* 0x040fe200078608ff */
[----:B------:R-:W-:-:S03]  /*71a0*/  VIADD R3, R0, UR4 ;  /* 0x0000000400037c36 */ /* 0x000fc60008000000 */
[----:B------:R-:W-:Y:S01]  /*71b0*/  LEA.HI.X.SX32 R5, R0, R27, 0x1, P3 ;  /* 0x0000001b00057211 */ /* 0x000fe200018f0eff */
[C---:B------:R-:W-:Y:S01]  /*71c0*/  VIADD R0, R3.reuse, UR4 ;  /* 0x0000000403007c36 */ /* 0x040fe20008000000 */
[----:B--2---:R-:W-:-:S04]  /*71d0*/  LEA R8, P3, R3, R25, 0x1 ;  /* 0x0000001903087211 */ /* 0x004fc800078608ff */
[----:B------:R-:W-:Y:S01]  /*71e0*/  LEA.HI.X.SX32 R9, R3, R27, 0x1, P3 ;  /* 0x0000001b03097211 */ /* 0x000fe200018f0eff */
[----:B------:R-:W-:Y:S01]  /*71f0*/  VIADD R3, R0, UR4 ;  /* 0x0000000400037c36 */ /* 0x000fe20008000000 */
[----:B0-----:R-:W-:Y:S01]  /*7200*/  PRMT R7, R10, 0x7632, R7 ;  /* 0x000076320a077816 */ /* 0x001fe20000000007 */
[----:B------:R-:W-:Y:S01]  /*7210*/  VIADD R10, R2, 0xd ;  /* 0x0000000d020a7836 */ /* 0x000fe20000000000 */
[----:B------:R-:W-:-:S03]  /*7220*/  ISETP.LT.AND P3, PT, R11, UR15, !P0 ;  /* 0x0000000f0b007c0c */ /* 0x000fc6000c761270 */
[----:B------:R0:W-:Y:S01]  /*7230*/  @P6 STG.E.U16 desc[UR22][R4.64], R7 ;  /* 0x0000000704006986 */ /* 0x0001e2000c101516 */
[----:B------:R-:W-:-:S03]  /*7240*/  LEA R6, P6, R0, R25, 0x1 ;  /* 0x0000001900067211 */ /* 0x000fc600078c08ff */
[----:B------:R2:W-:Y:S01]  /*7250*/  @P2 STG.E.U16 desc[UR22][R8.64], R13 ;  /* 0x0000000d08002986 */ /* 0x0005e2000c101516 */
[----:B------:R-:W-:Y:S02]  /*7260*/  ISETP.LT.AND P2, PT, R10, UR15, !P0 ;  /* 0x0000000f0a007c0c */ /* 0x000fe4000c741270 */
[----:B0-----:R-:W-:Y:S01]  /*7270*/  LEA.HI.X.SX32 R7, R0, R27, 0x1, P6 ;  /* 0x0000001b00077211 */ /* 0x001fe200030f0eff */
[C---:B------:R-:W-:Y:S01]  /*7280*/  VIADD R0, R3.reuse, UR4 ;  /* 0x0000000403007c36 */ /* 0x040fe20008000000 */
[----:B------:R-:W-:Y:S02]  /*7290*/  PRMT R5, R12, 0x7632, R5 ;  /* 0x000076320c057816 */ /* 0x000fe40000000005 */
[C---:B------:R-:W-:Y:S01]  /*72a0*/  LEA R10, P6, R3.reuse, R25, 0x1 ;  /* 0x00000019030a7211 */ /* 0x040fe200078c08ff */
[----:B------:R-:W-:Y:S02]  /*72b0*/  VIADD R12, R0, UR4 ;  /* 0x00000004000c7c36 */ /* 0x000fe40008000000 */
[----:B------:R0:W-:Y:S01]  /*72c0*/  @P1 STG.E.U16 desc[UR22][R6.64], R5 ;  /* 0x0000000506001986 */ /* 0x0001e2000c101516 */
[----:B------:R-:W-:Y:S01]  /*72d0*/  LEA.HI.X.SX32 R11, R3, R27, 0x1, P6 ;  /* 0x0000001b030b7211 */ /* 0x000fe200030f0eff */
[----:B------:R-:W-:Y:S01]  /*72e0*/  VIADD R3, R12, UR4 ;  /* 0x000000040c037c36 */ /* 0x000fe20008000000 */
[-C--:B------:R-:W-:Y:S01]  /*72f0*/  LEA R4, P1, R0, R25.reuse, 0x1 ;  /* 0x0000001900047211 */ /* 0x080fe200078208ff */
[----:B--2---:R-:W-:Y:S01]  /*7300*/  VIADD R13, R2, 0xe ;  /* 0x0000000e020d7836 */ /* 0x004fe20000000000 */
[C---:B------:R-:W-:Y:S01]  /*7310*/  LEA R8, P6, R12.reuse, R25, 0x1 ;  /* 0x000000190c087211 */ /* 0x040fe200078c08ff */
[----:B------:R-:W-:Y:S03]  /*7320*/  @P5 STG.E.U16 desc[UR22][R10.64], R14 ;  /* 0x0000000e0a005986 */ /* 0x000fe6000c101516 */
[----:B------:R-:W-:-:S02]  /*7330*/  LEA.HI.X.SX32 R9, R12, R27, 0x1, P6 ;  /* 0x0000001b0c097211 */ /* 0x000fc400030f0eff */
[C---:B------:R-:W-:Y:S01]  /*7340*/  LEA R12, P6, R3.reuse, R25, 0x1 ;  /* 0x00000019030c7211 */ /* 0x040fe200078c08ff */
[----:B0-----:R-:W-:Y:S01]  /*7350*/  VIADD R6, R2, 0xf ;  /* 0x0000000f02067836 */ /* 0x001fe20000000000 */
[-C--:B------:R-:W-:Y:S01]  /*7360*/  LEA.HI.X.SX32 R5, R0, R27.reuse, 0x1, P1 ;  /* 0x0000001b00057211 */ /* 0x080fe200008f0eff */
[----:B------:R-:W-:Y:S01]  /*7370*/  VIADD R0, R3, UR4 ;  /* 0x0000000403007c36 */ /* 0x000fe20008000000 */
[----:B------:R-:W-:Y:S02]  /*7380*/  ISETP.LT.AND P1, PT, R13, UR15, !P0 ;  /* 0x0000000f0d007c0c */ /* 0x000fe4000c721270 */
[----:B------:R-:W-:Y:S01]  /*7390*/  LEA.HI.X.SX32 R13, R3, R27, 0x1, P6 ;  /* 0x0000001b030d7211 */ /* 0x000fe200030f0eff */
[C---:B------:R-:W-:Y:S01]  /*73a0*/  VIADD R7, R0.reuse, UR4 ;  /* 0x0000000400077c36 */ /* 0x040fe20008000000 */
[----:B------:R-:W-:Y:S02]  /*73b0*/  LEA R2, P6, R0, R25, 0x1 ;  /* 0x0000001900027211 */ /* 0x000fe400078c08ff */
[----:B------:R-:W-:-:S02]  /*73c0*/  ISETP.LT.AND P0, PT, R6, UR15, !P0 ;  /* 0x0000000f06007c0c */ /* 0x000fc4000c701270 */
[----:B------:R-:W-:Y:S02]  /*73d0*/  LEA.HI.X.SX32 R3, R0, R27, 0x1, P6 ;  /* 0x0000001b00037211 */ /* 0x000fe400030f0eff */
[----:B------:R-:W-:Y:S02]  /*73e0*/  PRMT R0, R14, 0x7632, R0 ;  /* 0x000076320e007816 */ /* 0x000fe40000000000 */
[----:B------:R-:W-:-:S03]  /*73f0*/  LEA R6, P6, R7, R25, 0x1 ;  /* 0x0000001907067211 */ /* 0x000fc600078c08ff */
[----:B------:R0:W-:Y:S01]  /*7400*/  @P4 STG.E.U16 desc[UR22][R4.64], R0 ;  /* 0x0000000004004986 */ /* 0x0001e2000c101516 */
[----:B------:R-:W-:-:S03]  /*7410*/  LEA.HI.X.SX32 R7, R7, R27, 0x1, P6 ;  /* 0x0000001b07077211 */ /* 0x000fc600030f0eff */
[----:B------:R2:W-:Y:S01]  /*7420*/  @P3 STG.E.U16 desc[UR22][R8.64], R16 ;  /* 0x0000001008003986 */ /* 0x0005e2000c101516 */
[----:B0-----:R-:W-:Y:S02]  /*7430*/  PRMT R5, R16, 0x7632, R5 ;  /* 0x0000763210057816 */ /* 0x001fe40000000005 */
[----:B--2---:R-:W-:-:S03]  /*7440*/  PRMT R9, R18, 0x7632, R9 ;  /* 0x0000763212097816 */ /* 0x004fc60000000009 */
[----:B------:R0:W-:Y:S04]  /*7450*/  @P2 STG.E.U16 desc[UR22][R12.64], R5 ;  /* 0x000000050c002986 */ /* 0x0001e8000c101516 */
[----:B------:R0:W-:Y:S04]  /*7460*/  @P1 STG.E.U16 desc[UR22][R2.64], R18 ;  /* 0x0000001202001986 */ /* 0x0001e8000c101516 */
[----:B------:R0:W-:Y:S01]  /*7470*/  @P0 STG.E.U16 desc[UR22][R6.64], R9 ;  /* 0x0000000906000986 */ /* 0x0001e2000c101516 */
[----:B-1----:R-:W-:Y:S06]  /*7480*/  BAR.SYNC.DEFER_BLOCKING 0x0 ;  /* 0x0000000000007b1d */ /* 0x002fec0000010000 */
[----:B------:R-:W-:Y:S05]  /*7490*/  BRA.U UP0, `(.L_x_14) ;  /* 0x0000000100a07547 */ /* 0x000fea000b800000 */
[----:B------:R-:W1:Y:S01]  /*74a0*/  S2UR UR5, SR_CgaCtaId ;  /* 0x00000000000579c3 */ /* 0x000e620000008800 */
[----:B------:R-:W-:Y:S01]  /*74b0*/  NOP ;  /* 0x0000000000007918 */ /* 0x000fe20000000000 */
[----:B------:R-:W-:Y:S01]  /*74c0*/  UMOV UR4, 0x50 ;  /* 0x0000005000047882 */ /* 0x000fe20000000000 */
[----:B------:R-:W-:Y:S02]  /*74d0*/  IMAD.U32 R0, RZ, RZ, UR8 ;  /* 0x00000008ff007e24 */ /* 0x000fe4000f8e00ff */
[----:B0-----:R-:W-:Y:S02]  /*74e0*/  IMAD.MOV.U32 R3, RZ, RZ, 0xf ;  /* 0x0000000fff037424 */ /* 0x001fe400078e00ff */
[----:B------:R-:W-:Y:S01]  /*74f0*/  IMAD.MOV.U32 R7, RZ, RZ, 0x1 ;  /* 0x00000001ff077424 */ /* 0x000fe200078e00ff */
[----:B------:R-:W-:-:S04]  /*7500*/  LOP3.LUT R0, R0, 0xffff, RZ, 0xc0, !PT ;  /* 0x0000ffff00007812 */ /* 0x000fc800078ec0ff */
[----:B------:R-:W-:-:S05]  /*7510*/  SHF.R.U32.HI R0, RZ, 0x5, R0 ;  /* 0x00000005ff007819 */ /* 0x000fca0000011600 */
[----:B------:R-:W-:Y:S01]  /*7520*/  VIADD R2, R0, 0x10 ;  /* 0x0000001000027836 */ /* 0x000fe20000000000 */
[----:B------:R-:W-:Y:S01]  /*7530*/  SHF.L.U32 R0, R3, R0, RZ ;  /* 0x0000000003007219 */ /* 0x000fe200000006ff */
[----:B-1----:R-:W-:-:S03]  /*7540*/  ULEA UR6, UR5, UR4, 0x18 ;  /* 0x0000000405067291 */ /* 0x002fc6000f8ec0ff */
[----:B------:R-:W-:-:S04]  /*7550*/  SHF.L.U32 R3, R7, R2, RZ ;  /* 0x0000000207037219 */ /* 0x000fc800000006ff */
[----:B------:R-:W-:Y:S02]  /*7560*/  LOP3.LUT R0, R3, R0, RZ, 0xfc, !PT ;  /* 0x0000000003007212 */ /* 0x000fe400078efcff */
[----:B------:R-:W0:Y:S02]  /*7570*/  LDS R5, [UR6] ;  /* 0x00000006ff057984 */ /* 0x000e240008000800 */
[C---:B------:R-:W-:Y:S02]  /*7580*/  LOP3.LUT R2, R0.reuse, 0xffff, RZ, 0xc0, !PT ;  /* 0x0000ffff00027812 */ /* 0x040fe400078ec0ff */
[----:B0-----:R-:W-:-:S04]  /*7590*/  LOP3.LUT R3, R0, 0xffff, R5, 0x80, !PT ;  /* 0x0000ffff00037812 */ /* 0x001fc800078e8005 */
[----:B------:R-:W-:-:S13]  /*75a0*/  ISETP.NE.AND P0, PT, R3, R2, PT ;  /* 0x000000020300720c */ /* 0x000fda0003f05270 */
[----:B------:R-:W-:Y:S05]  /*75b0*/  @P0 BRA `(.L_x_15) ;  /* 0x0000000000500947 */ /* 0x000fea0003800000 */
[----:B------:R-:W-:Y:S02]  /*75c0*/  SHF.R.U32.HI R5, RZ, 0x10, R5 ;  /* 0x00000010ff057819 */ /* 0x000fe40000011605 */
[----:B------:R-:W-:-:S04]  /*75d0*/  SHF.R.U32.HI R2, RZ, 0x10, R0 ;  /* 0x00000010ff027819 */ /* 0x000fc80000011600 */
[----:B------:R-:W-:-:S04]  /*75e0*/  LOP3.LUT R5, R5, R2, RZ, 0xc0, !PT ;  /* 0x0000000205057212 */ /* 0x000fc800078ec0ff */
[----:B------:R-:W-:-:S13]  /*75f0*/  ISETP.NE.AND P0, PT, R5, R2, PT ;  /* 0x000000020500720c */ /* 0x000fda0003f05270 */
[----:B------:R-:W-:Y:S05]  /*7600*/  @P0 BRA `(.L_x_16) ;  /* 0x0000000000300947 */ /* 0x000fea0003800000 */
[----:B------:R-:W-:Y:S01]  /*7610*/  R2UR UR4, R0 ;  /* 0x00000000000472ca */ /* 0x000fe200000e0000 */
[----:B------:R-:W-:Y:S01]  /*7620*/  VOTEU.ANY UR5, UPT, PT ;  /* 0x0000000000057886 */ /* 0x000fe200038e0100 */
[----:B------:R-:W0:Y:S01]  /*7630*/  S2R R0, SR_LANEID ;  /* 0x0000000000007919 */ /* 0x000e220000000000 */
[----:B------:R-:W-:-:S10]  /*7640*/  UFLO.U32 UR5, UR5 ;  /* 0x00000005000572bd */ /* 0x000fd400080e0000 */
[----:B------:R-:W-:-:S06]  /*7650*/  ULOP3.LUT UR4, URZ, UR4, URZ, 0x33, !UPT ;  /* 0x00000004ff047292 */ /* 0x000fcc000f8e33ff */
[----:B------:R-:W-:-:S04]  /*7660*/  IMAD.U32 R2, RZ, RZ, UR4 ;  /* 0x00000004ff027e24 */ /* 0x000fc8000f8e00ff */
[----:B------:R-:W1:Y:S02]  /*7670*/  REDUX UR7, R2 ;  /* 0x00000000020773c4 */ /* 0x000e640000000000 */
[----:B------:R2:W-:Y:S01]  /*7680*/  UTCATOMSWS.AND URZ, UR4 ;  /* 0x0000000400ff79e3 */ /* 0x0005e20008000000 */
[----:B0-----:R-:W-:Y:S01]  /*7690*/  ISETP.EQ.U32.AND P0, PT, R0, UR5, PT ;  /* 0x0000000500007c0c */ /* 0x001fe2000bf02070 */
[----:B-1----:R-:W-:-:S12]  /*76a0*/  IMAD.U32 R0, RZ, RZ, UR7 ;  /* 0x00000007ff007e24 */ /* 0x002fd8000f8e00ff */
[----:B------:R2:W-:Y:S01]  /*76b0*/  @P0 ATOMS.AND RZ, [UR6], R0 ;  /* 0x00000000ffff098c */ /* 0x0005e2000a800006 */
[----:B------:R-:W-:Y:S05]  /*76c0*/  BRA `(.L_x_14) ;  /* 0x0000000000147947 */ /* 0x000fea0003800000 */
.L_x_16:
[----:B------:R-:W-:-:S07]  /*76d0*/  MOV R2, 0x76f0 ;  /* 0x000076f000027802 */ /* 0x000fce0000000f00 */
[----:B------:R-:W-:Y:S05]  /*76e0*/  CALL.REL.NOINC `($__internal_0_$__cuda_sm10x_tcgen05_guardrail_trap_col_being_dealloced_not_returned_by_alloc) ;  /* 0x00000000002c7944 */ /* 0x000fea0003c00000 */
[----:B------:R-:W-:Y:S05]  /*76f0*/  BRA `(.L_x_14) ;  /* 0x0000000000087947 */ /* 0x000fea0003800000 */
.L_x_15:
[----:B------:R-:W-:-:S07]  /*7700*/  MOV R2, 0x7720 ;  /* 0x0000772000027802 */ /* 0x000fce0000000f00 */
[----:B------:R-:W-:Y:S05]  /*7710*/  CALL.REL.NOINC `($__internal_2_$__cuda_sm10x_tcgen05_guardrail_trap_unallocated_columns_being_dealloced) ;  /* 0x0000000000387944 */ /* 0x000fea0003c00000 */
.L_x_14:
[----:B------:R-:W-:Y:S01]  /*7720*/  NOP ;  /* 0x0000000000007918 */ /* 0x000fe20000000000 */
[----:B--2---:R-:W-:Y:S05]  /*7730*/  EXIT ;  /* 0x000000000000794d */ /* 0x004fea0003800000 */
.L_x_9:
[----:B------:R-:W0:Y:S02]  /*7740*/  SYNCS.PHASECHK.TRANS64.TRYWAIT P2, [UR6], R7 ;  /* 0x00000007ff0075a7 */ /* 0x000e240008041106 */
[----:B0-----:R-:W-:Y:S05]  /*7750*/  @!P2 BRA `(.L_x_9) ;  /* 0xfffffffc00f8a947 */ /* 0x001fea000383ffff */
[----:B------:R-:W-:Y:S05]  /*7760*/  BRA `(.L_x_17) ;  /* 0xffffffec00787947 */ /* 0x000fea000383ffff */
.L_x_13:
[----:B------:R-:W3:Y:S02]  /*7770*/  SYNCS.PHASECHK.TRANS64.TRYWAIT P0, [UR6], R3 ;  /* 0x00000003ff0075a7 */ /* 0x000ee40008001106 */
[----:B---3--:R-:W-:Y:S05]  /*7780*/  @!P0 BRA `(.L_x_13) ;  /* 0xfffffffc00f88947 */ /* 0x008fea000383ffff */
[----:B------:R-:W-:Y:S05]  /*7790*/  BRA `(.L_x_12) ;  /* 0xfffffff4004c7947 */ /* 0x000fea000383ffff */
        .weak           $__internal_0_$__cuda_sm10x_tcgen05_guardrail_trap_col_being_dealloced_not_returned_by_alloc
        .type           $__internal_0_$__cuda_sm10x_tcgen05_guardrail_trap_col_being_dealloced_not_returned_by_alloc,@function
        .size           $__internal_0_$__cuda_sm10x_tcgen05_guardrail_trap_col_being_dealloced_not_returned_by_alloc,($__internal_1_$__cuda_sm10x_tcgen05_guardrail_trap_phase_invalid_during_alloc - $__internal_0_$__cuda_sm10x_tcgen05_guardrail_trap_col_being_dealloced_not_returned_by_alloc)
$__internal_0_$__cuda_sm10x_tcgen05_guardrail_trap_col_being_dealloced_not_returned_by_alloc:
[----:B------:R-:W-:Y:S05]  /*77a0*/  BPT.TRAP 0x1 ;  /* 0x000000040000795c */ /* 0x000fea0000300000 */
[----:B------:R-:W-:-:S04]  /*77b0*/  IMAD.MOV.U32 R3, RZ, RZ, 0x0 ;  /* 0x00000000ff037424 */ /* 0x000fc800078e00ff */
[----:B------:R-:W-:Y:S05]  /*77c0*/  RET.REL.NODEC R2 `(matmul_kernel) ;  /* 0xffffff88020c7950 */ /* 0x000fea0003c3ffff */
        .weak           $__internal_1_$__cuda_sm10x_tcgen05_guardrail_trap_phase_invalid_during_alloc
        .type           $__internal_1_$__cuda_sm10x_tcgen05_guardrail_trap_phase_invalid_during_alloc,@function
        .size           $__internal_1_$__cuda_sm10x_tcgen05_guardrail_trap_phase_invalid_during_alloc,($__internal_2_$__cuda_sm10x_tcgen05_guardrail_trap_unallocated_columns_being_dealloced - $__internal_1_$__cuda_sm10x_tcgen05_guardrail_trap_phase_invalid_during_alloc)
$__internal_1_$__cuda_sm10x_tcgen05_guardrail_trap_phase_invalid_during_alloc:
[----:B------:R-:W-:Y:S05]  /*77d0*/  BPT.TRAP 0x1 ;  /* 0x000000040000795c */ /* 0x000fea0000300000 */
[----:B------:R-:W-:-:S04]  /*77e0*/  IMAD.MOV.U32 R3, RZ, RZ, 0x0 ;  /* 0x00000000ff037424 */ /* 0x000fc800078e00ff */
[----:B------:R-:W-:Y:S05]  /*77f0*/  RET.REL.NODEC R2 `(matmul_kernel) ;  /* 0xffffff8802007950 */ /* 0x000fea0003c3ffff */
        .weak           $__internal_2_$__cuda_sm10x_tcgen05_guardrail_trap_unallocated_columns_being_dealloced
        .type           $__internal_2_$__cuda_sm10x_tcgen05_guardrail_trap_unallocated_columns_being_dealloced,@function
        .size           $__internal_2_$__cuda_sm10x_tcgen05_guardrail_trap_unallocated_columns_being_dealloced,(.L_x_21 - $__internal_2_$__cuda_sm10x_tcgen05_guardrail_trap_unallocated_columns_being_dealloced)
$__internal_2_$__cuda_sm10x_tcgen05_guardrail_trap_unallocated_columns_being_dealloced:
[----:B------:R-:W-:Y:S05]  /*7800*/  BPT.TRAP 0x1 ;  /* 0x000000040000795c */ /* 0x000fea0000300000 */
[----:B------:R-:W-:-:S04]  /*7810*/  IMAD.MOV.U32 R3, RZ, RZ, 0x0 ;  /* 0x00000000ff037424 */ /* 0x000fc800078e00ff */
[----:B------:R-:W-:Y:S05]  /*7820*/  RET.REL.NODEC R2 `(matmul_kernel) ;  /* 0xffffff8402f47950 */ /* 0x000fea0003c3ffff */
.L_x_18:
[----:B------:R-:W-:-:S00]  /*7830*/  BRA `(.L_x_18) ;  /* 0xfffffffc00fc7947 */ /* 0x000fc0000383ffff */
[----:B------:R-:W-:-:S00]  /*7840*/  NOP ;  /* 0x0000000000007918 */ /* 0x000fc00000000000 */
        /* <DEDUP_REMOVED lines=11> */
.L_x_21:


//--------------------- .nv.shared.matmul_kernel  --------------------------
	.section	.nv.shared.matmul_kernel,"aw",@nobits
	.sectionflags	@""
	.align	16
	.zero		1024


//--------------------- .nv.shared.reserved.0     --------------------------
	.section	.nv.shared.reserved.0,"aw",@nobits
	.align	8
	.weak		__nv_reservedSMEM_offset_0_alias
	.size		__nv_reservedSMEM_offset_0_alias, 0, 64
	.other		__nv_reservedSMEM_offset_0_alias,@"STO_CUDA_RESERVED_SHARED STV_DEFAULT"
__nv_reservedSMEM_offset_0_alias:
	.zero		0
.nv.shared.reserved.0:
	.zero		64
	.weak		__nv_reservedSMEM_allocation_phase
	.type		__nv_reservedSMEM_allocation_phase,@object
	.size		__nv_reservedSMEM_allocation_phase,(.L_0 - __nv_reservedSMEM_allocation_phase)
__nv_reservedSMEM_allocation_phase:
	.zero		1
.L_0:
	.zero		7
	.weak		__nv_reservedSMEM_devtool_atexit_pc
	.type		__nv_reservedSMEM_devtool_atexit_pc,@object
	.size		__nv_reservedSMEM_devtool_atexit_pc,(__nv_reservedSMEM_allocation_mask - __nv_reservedSMEM_devtool_atexit_pc)
__nv_reservedSMEM_devtool_atexit_pc:
	.zero		8
	.weak		__nv_reservedSMEM_allocation_mask
	.type		__nv_reservedSMEM_allocation_mask,@object
	.size		__nv_reservedSMEM_allocation_mask,(.L_2 - __nv_reservedSMEM_allocation_mask)
__nv_reservedSMEM_allocation_mask:
	.zero		4
.L_2:


//--------------------- .nv.constant0.matmul_kernel --------------------------
	.section	.nv.constant0.matmul_kernel,"a",@progbits
	.sectionflags	@""
	.align	4
.nv.constant0.matmul_kernel:
	.zero		976


//--------------------- SYMBOLS --------------------------

	.type		.nv.reservedSmem.offset0,@object
	.size		.nv.reservedSmem.offset0,0x4
	.type		.nv.reservedSmem.cap,@object
	.size		.nv.reservedSmem.cap,0x4
